//
// Generated by NVIDIA NVVM Compiler
//
// Compiler Build ID: CL-36424714
// Cuda compilation tools, release 13.0, V13.0.88
// Based on NVVM 20.0.0
//

.version 9.0
.target sm_100
.address_size 64

	// .globl	_Z38pulscan_complexSquaredMagnitudeInPlacePfl
.extern .shared .align 16 .b8 sharedMemory[];

.visible .entry _Z38pulscan_complexSquaredMagnitudeInPlacePfl(
	.param .u64 .ptr .align 1 _Z38pulscan_complexSquaredMagnitudeInPlacePfl_param_0,
	.param .u64 _Z38pulscan_complexSquaredMagnitudeInPlacePfl_param_1
)
{
	.reg .pred 	%p<2>;
	.reg .b32 	%r<5>;
	.reg .b32 	%f<5>;
	.reg .b64 	%rd<9>;

	ld.param.u64 	%rd3, [_Z38pulscan_complexSquaredMagnitudeInPlacePfl_param_0];
	ld.param.u64 	%rd4, [_Z38pulscan_complexSquaredMagnitudeInPlacePfl_param_1];
	cvta.to.global.u64 	%rd5, %rd3;
	mov.u32 	%r1, %ctaid.x;
	mov.u32 	%r2, %ntid.x;
	mov.u32 	%r3, %tid.x;
	mad.lo.s32 	%r4, %r1, %r2, %r3;
	cvt.u64.u32 	%rd1, %r4;
	mul.wide.u32 	%rd6, %r4, 8;
	add.s64 	%rd2, %rd5, %rd6;
	ld.global.f32 	%f2, [%rd2];
	ld.global.f32 	%f3, [%rd2+4];
	mul.f32 	%f4, %f3, %f3;
	fma.rn.f32 	%f1, %f2, %f2, %f4;
	bar.sync 	0;
	setp.le.s64 	%p1, %rd4, %rd1;
	@%p1 bra 	$L__BB0_2;
	shl.b64 	%rd7, %rd1, 2;
	sub.s64 	%rd8, %rd2, %rd7;
	st.global.f32 	[%rd8], %f1;
$L__BB0_2:
	ret;

}
	// .globl	_Z23pulscan_recursiveBoxcarPfP6float2lii
.visible .entry _Z23pulscan_recursiveBoxcarPfP6float2lii(
	.param .u64 .ptr .align 1 _Z23pulscan_recursiveBoxcarPfP6float2lii_param_0,
	.param .u64 .ptr .align 1 _Z23pulscan_recursiveBoxcarPfP6float2lii_param_1,
	.param .u64 _Z23pulscan_recursiveBoxcarPfP6float2lii_param_2,
	.param .u32 _Z23pulscan_recursiveBoxcarPfP6float2lii_param_3,
	.param .u32 _Z23pulscan_recursiveBoxcarPfP6float2lii_param_4
)
{
	.reg .pred 	%p<22>;
	.reg .b32 	%r<82>;
	.reg .b32 	%f<16>;
	.reg .b64 	%rd<77>;

	ld.param.u64 	%rd35, [_Z23pulscan_recursiveBoxcarPfP6float2lii_param_0];
	ld.param.u64 	%rd34, [_Z23pulscan_recursiveBoxcarPfP6float2lii_param_2];
	ld.param.u32 	%r30, [_Z23pulscan_recursiveBoxcarPfP6float2lii_param_3];
	ld.param.u32 	%r31, [_Z23pulscan_recursiveBoxcarPfP6float2lii_param_4];
	cvta.to.global.u64 	%rd1, %rd35;
	mov.u32 	%r1, %ntid.x;
	shl.b32 	%r2, %r1, 2;
	mov.u32 	%r3, %ctaid.x;
	mul.lo.s32 	%r4, %r3, %r1;
	mov.u32 	%r5, %tid.x;
	add.s32 	%r32, %r31, %r1;
	cvt.u64.u32 	%rd2, %r32;
	setp.ge.u32 	%p1, %r5, %r32;
	@%p1 bra 	$L__BB1_25;
	cvt.u64.u32 	%rd74, %r5;
	cvt.u64.u32 	%rd4, %r4;
	cvt.u64.u32 	%rd5, %r1;
	add.s64 	%rd36, %rd74, %rd5;
	max.u64 	%rd37, %rd36, %rd2;
	setp.lt.u64 	%p2, %rd36, %rd2;
	selp.u64 	%rd6, 1, 0, %p2;
	add.s64 	%rd38, %rd36, %rd6;
	sub.s64 	%rd7, %rd37, %rd38;
	and.b64  	%rd39, %rd7, -4294967296;
	setp.ne.s64 	%p3, %rd39, 0;
	@%p3 bra 	$L__BB1_3;
	cvt.u32.u64 	%r33, %rd5;
	cvt.u32.u64 	%r34, %rd7;
	div.u32 	%r35, %r34, %r33;
	cvt.u64.u32 	%rd70, %r35;
	bra.uni 	$L__BB1_4;
$L__BB1_3:
	div.u64 	%rd70, %rd7, %rd5;
$L__BB1_4:
	add.s64 	%rd11, %rd70, %rd6;
	and.b64  	%rd40, %rd11, 3;
	setp.eq.s64 	%p4, %rd40, 3;
	@%p4 bra 	$L__BB1_10;
	shl.b32 	%r36, %r5, 2;
	mad.lo.s32 	%r37, %r1, 20, %r36;
	mov.u32 	%r38, sharedMemory;
	add.s32 	%r76, %r38, %r37;
	add.s64 	%rd41, %rd74, %rd4;
	shl.b64 	%rd42, %rd41, 2;
	add.s64 	%rd72, %rd1, %rd42;
	shl.b64 	%rd13, %rd5, 2;
	add.s64 	%rd43, %rd11, 1;
	and.b64  	%rd71, %rd43, 3;
$L__BB1_6:
	.pragma "nounroll";
	add.s64 	%rd44, %rd4, %rd74;
	setp.lt.s64 	%p5, %rd44, %rd34;
	@%p5 bra 	$L__BB1_8;
	mov.b32 	%r39, 0;
	st.shared.u32 	[%r76], %r39;
	bra.uni 	$L__BB1_9;
$L__BB1_8:
	ld.global.f32 	%f3, [%rd72];
	st.shared.f32 	[%r76], %f3;
$L__BB1_9:
	add.s64 	%rd74, %rd74, %rd5;
	add.s32 	%r76, %r76, %r2;
	add.s64 	%rd72, %rd72, %rd13;
	add.s64 	%rd71, %rd71, -1;
	setp.ne.s64 	%p6, %rd71, 0;
	@%p6 bra 	$L__BB1_6;
$L__BB1_10:
	setp.lt.u64 	%p7, %rd11, 3;
	@%p7 bra 	$L__BB1_25;
	cvt.u32.u64 	%r41, %rd74;
	shl.b32 	%r42, %r41, 2;
	mad.lo.s32 	%r9, %r1, 20, %r42;
	mad.lo.s32 	%r10, %r1, 28, %r42;
	shl.b32 	%r43, %r1, 5;
	add.s32 	%r11, %r43, %r42;
	mad.lo.s32 	%r12, %r1, 24, %r42;
	shl.b64 	%rd45, %rd74, 2;
	shl.b64 	%rd46, %rd5, 2;
	add.s64 	%rd47, %rd45, %rd46;
	add.s64 	%rd22, %rd1, %rd47;
	mul.lo.s32 	%r44, %r3, %r1;
	cvt.u64.u32 	%rd23, %r44;
	mul.wide.u32 	%rd75, %r44, 4;
	shl.b64 	%rd48, %rd5, 3;
	add.s64 	%rd49, %rd48, %rd45;
	add.s64 	%rd25, %rd1, %rd49;
	mad.lo.s64 	%rd50, %rd5, 12, %rd45;
	add.s64 	%rd26, %rd1, %rd50;
	add.s64 	%rd27, %rd1, %rd45;
	mov.u32 	%r77, sharedMemory;
$L__BB1_12:
	add.s64 	%rd51, %rd23, %rd74;
	setp.ge.s64 	%p8, %rd51, %rd34;
	@%p8 bra 	$L__BB1_14;
	add.s64 	%rd52, %rd27, %rd75;
	ld.global.f32 	%f4, [%rd52];
	add.s32 	%r47, %r77, %r9;
	st.shared.f32 	[%r47], %f4;
	bra.uni 	$L__BB1_15;
$L__BB1_14:
	add.s32 	%r45, %r77, %r9;
	mov.b32 	%r46, 0;
	st.shared.u32 	[%r45], %r46;
$L__BB1_15:
	add.s64 	%rd53, %rd5, %rd23;
	add.s64 	%rd54, %rd53, %rd74;
	setp.lt.s64 	%p9, %rd54, %rd34;
	@%p9 bra 	$L__BB1_17;
	add.s32 	%r48, %r77, %r12;
	mov.b32 	%r49, 0;
	st.shared.u32 	[%r48], %r49;
	bra.uni 	$L__BB1_18;
$L__BB1_17:
	add.s64 	%rd55, %rd22, %rd75;
	ld.global.f32 	%f5, [%rd55];
	add.s32 	%r50, %r77, %r12;
	st.shared.f32 	[%r50], %f5;
$L__BB1_18:
	shl.b64 	%rd56, %rd5, 1;
	add.s64 	%rd57, %rd56, %rd23;
	add.s64 	%rd58, %rd57, %rd74;
	setp.lt.s64 	%p10, %rd58, %rd34;
	@%p10 bra 	$L__BB1_20;
	add.s32 	%r51, %r77, %r10;
	mov.b32 	%r52, 0;
	st.shared.u32 	[%r51], %r52;
	bra.uni 	$L__BB1_21;
$L__BB1_20:
	add.s64 	%rd59, %rd25, %rd75;
	ld.global.f32 	%f6, [%rd59];
	add.s32 	%r53, %r77, %r10;
	st.shared.f32 	[%r53], %f6;
$L__BB1_21:
	add.s64 	%rd60, %rd74, %rd5;
	add.s64 	%rd30, %rd60, %rd5;
	mad.lo.s64 	%rd61, %rd5, 3, %rd23;
	add.s64 	%rd62, %rd61, %rd74;
	setp.lt.s64 	%p11, %rd62, %rd34;
	@%p11 bra 	$L__BB1_23;
	add.s32 	%r54, %r77, %r11;
	mov.b32 	%r55, 0;
	st.shared.u32 	[%r54], %r55;
	bra.uni 	$L__BB1_24;
$L__BB1_23:
	add.s64 	%rd63, %rd26, %rd75;
	ld.global.f32 	%f7, [%rd63];
	add.s32 	%r56, %r77, %r11;
	st.shared.f32 	[%r56], %f7;
$L__BB1_24:
	add.s64 	%rd64, %rd30, %rd5;
	add.s64 	%rd74, %rd64, %rd5;
	shl.b32 	%r57, %r1, 4;
	add.s32 	%r77, %r77, %r57;
	shl.b64 	%rd65, %rd5, 4;
	add.s64 	%rd75, %rd75, %rd65;
	setp.lt.u64 	%p12, %rd74, %rd2;
	@%p12 bra 	$L__BB1_12;
$L__BB1_25:
	shl.b32 	%r15, %r1, 3;
	mov.u32 	%r58, sharedMemory;
	add.s32 	%r16, %r58, %r15;
	add.s32 	%r17, %r16, %r15;
	bar.sync 	0;
	shl.b32 	%r59, %r5, 2;
	add.s32 	%r18, %r17, %r59;
	mov.b32 	%r60, 0;
	st.shared.u32 	[%r18], %r60;
	shl.b32 	%r61, %r5, 3;
	add.s32 	%r19, %r58, %r61;
	mad.lo.s32 	%r20, %r3, %r1, %r5;
	st.shared.v2.u32 	[%r19], {%r60, %r20};
	setp.lt.s32 	%p13, %r31, 1;
	@%p13 bra 	$L__BB1_38;
	shl.b32 	%r63, %r1, 2;
	add.s32 	%r21, %r17, %r63;
	mov.b32 	%r78, 0;
	mov.u32 	%r81, %r78;
$L__BB1_27:
	bar.sync 	0;
	ld.shared.f32 	%f8, [%r18];
	add.s32 	%r64, %r78, %r5;
	shl.b32 	%r65, %r64, 2;
	add.s32 	%r66, %r21, %r65;
	ld.shared.f32 	%f9, [%r66];
	add.f32 	%f1, %f8, %f9;
	st.shared.f32 	[%r18], %f1;
	rem.s32 	%r67, %r78, %r30;
	setp.ne.s32 	%p14, %r67, 0;
	@%p14 bra 	$L__BB1_37;
	setp.lt.u32 	%p15, %r1, 2;
	mov.b32 	%r68, %f1;
	st.shared.v2.u32 	[%r19], {%r68, %r20};
	@%p15 bra 	$L__BB1_34;
	mov.u32 	%r80, %r1;
$L__BB1_30:
	mov.u32 	%r24, %r80;
	shr.u32 	%r80, %r24, 1;
	setp.ge.u32 	%p16, %r5, %r80;
	@%p16 bra 	$L__BB1_33;
	ld.shared.f32 	%f10, [%r19];
	shl.b32 	%r69, %r80, 3;
	add.s32 	%r26, %r19, %r69;
	ld.shared.f32 	%f2, [%r26];
	setp.geu.f32 	%p17, %f10, %f2;
	@%p17 bra 	$L__BB1_33;
	ld.shared.f32 	%f11, [%r26+4];
	st.shared.v2.f32 	[%r19], {%f2, %f11};
$L__BB1_33:
	bar.sync 	0;
	setp.gt.u32 	%p18, %r24, 3;
	@%p18 bra 	$L__BB1_30;
$L__BB1_34:
	setp.ne.s32 	%p19, %r5, 0;
	@%p19 bra 	$L__BB1_36;
	shl.b32 	%r70, %r81, 3;
	add.s32 	%r71, %r16, %r70;
	ld.shared.v2.f32 	{%f12, %f13}, [sharedMemory];
	st.shared.v2.f32 	[%r71], {%f12, %f13};
$L__BB1_36:
	add.s32 	%r81, %r81, 1;
$L__BB1_37:
	add.s32 	%r78, %r78, 1;
	setp.ne.s32 	%p20, %r78, %r31;
	@%p20 bra 	$L__BB1_27;
$L__BB1_38:
	bar.sync 	0;
	div.s32 	%r72, %r31, %r30;
	setp.ge.u32 	%p21, %r5, %r72;
	@%p21 bra 	$L__BB1_40;
	ld.param.u64 	%rd69, [_Z23pulscan_recursiveBoxcarPfP6float2lii_param_1];
	mov.u32 	%r73, %nctaid.x;
	mad.lo.s32 	%r74, %r73, %r5, %r3;
	cvta.to.global.u64 	%rd66, %rd69;
	mul.wide.u32 	%rd67, %r74, 8;
	add.s64 	%rd68, %rd66, %rd67;
	add.s32 	%r75, %r19, %r15;
	ld.shared.v2.f32 	{%f14, %f15}, [%r75];
	st.global.v2.f32 	[%rd68], {%f14, %f15};
$L__BB1_40:
	ret;

}


// ===== COMPILED SASS (sm_100) =====

	.target	sm_100

	.elftype	@"ET_EXEC"


//--------------------- .note.nv.tkinfo           --------------------------
	.section	.note.nv.tkinfo,"",@"SHT_NOTE"
	.sectionflags	@"SHF_NOTE_NV_TKINFO"
	.tkinfo
        /*0018*/ 	.word	0x00000002
        /*0030*/ 	.string	""
        /*0030*/ 	.string	"ptxas"
        /*0030*/ 	.string	"Cuda compilation tools, release 13.0, V13.0.88"
        /*0030*/ 	.string	"Build cuda_13.0.r13.0/compiler.36424714_0"
        /*0030*/ 	.string	"-arch sm_100 -m 64 "



//--------------------- .note.nv.cuinfo           --------------------------
	.section	.note.nv.cuinfo,"",@"SHT_NOTE"
	.sectionflags	@"SHF_NOTE_NV_CUINFO"
        /*0018*/ 	.short	0x0002
        /*001a*/ 	.short	0x0064
        /*001c*/ 	.short	0x0082
	.zero		2


//--------------------- .nv.info                  --------------------------
	.section	.nv.info,"",@"SHT_CUDA_INFO"
	.align	4


	//----- nvinfo : EIATTR_REGCOUNT
	.align		4
        /*0000*/ 	.byte	0x04, 0x2f
        /*0002*/ 	.short	(.L_1 - .L_0)
	.align		4
.L_0:
        /*0004*/ 	.word	index@(_Z38pulscan_complexSquaredMagnitudeInPlacePfl)
        /*0008*/ 	.word	0x0000000a


	//----- nvinfo : EIATTR_FRAME_SIZE
	.align		4
.L_1:
        /*000c*/ 	.byte	0x04, 0x11
        /*000e*/ 	.short	(.L_3 - .L_2)
	.align		4
.L_2:
        /*0010*/ 	.word	index@(_Z38pulscan_complexSquaredMagnitudeInPlacePfl)
        /*0014*/ 	.word	0x00000000


	//----- nvinfo : EIATTR_REGCOUNT
	.align		4
.L_3:
        /*0018*/ 	.byte	0x04, 0x2f
        /*001a*/ 	.short	(.L_5 - .L_4)
	.align		4
.L_4:
        /*001c*/ 	.word	index@(_Z23pulscan_recursiveBoxcarPfP6float2lii)
        /*0020*/ 	.word	0x00000020


	//----- nvinfo : EIATTR_FRAME_SIZE
	.align		4
.L_5:
        /*0024*/ 	.byte	0x04, 0x11
        /*0026*/ 	.short	(.L_7 - .L_6)
	.align		4
.L_6:
        /*0028*/ 	.word	index@($__internal_0_$__cuda_sm20_div_u64)
        /*002c*/ 	.word	0x00000000


	//----- nvinfo : EIATTR_FRAME_SIZE
	.align		4
.L_7:
        /*0030*/ 	.byte	0x04, 0x11
        /*0032*/ 	.short	(.L_9 - .L_8)
	.align		4
.L_8:
        /*0034*/ 	.word	index@(_Z23pulscan_recursiveBoxcarPfP6float2lii)
        /*0038*/ 	.word	0x00000000


	//----- nvinfo : EIATTR_MIN_STACK_SIZE
	.align		4
.L_9:
        /*003c*/ 	.byte	0x04, 0x12
        /*003e*/ 	.short	(.L_11 - .L_10)
	.align		4
.L_10:
        /*0040*/ 	.word	index@(_Z23pulscan_recursiveBoxcarPfP6float2lii)
        /*0044*/ 	.word	0x00000000


	//----- nvinfo : EIATTR_MIN_STACK_SIZE
	.align		4
.L_11:
        /*0048*/ 	.byte	0x04, 0x12
        /*004a*/ 	.short	(.L_13 - .L_12)
	.align		4
.L_12:
        /*004c*/ 	.word	index@(_Z38pulscan_complexSquaredMagnitudeInPlacePfl)
        /*0050*/ 	.word	0x00000000
.L_13:


//--------------------- .nv.compat                --------------------------
	.section	.nv.compat,"",@"SHT_CUDA_COMPAT_INFO"
	.align	4
        /*0000*/ 	.byte	0x02, 0x09, 0x00, 0x00, 0x02, 0x02, 0x01, 0x00, 0x02, 0x05, 0x05, 0x00, 0x03, 0x07, 0x01, 0x01
        /*0010*/ 	.byte	0x02, 0x03, 0x00, 0x00, 0x02, 0x06, 0x01, 0x00, 0x04, 0x0b, 0x08, 0x00, 0x09, 0x00, 0x00, 0x00
        /*0020*/ 	.byte	0x00, 0x00, 0x00, 0x00


//--------------------- .nv.info._Z23pulscan_recursiveBoxcarPfP6float2lii --------------------------
	.section	.nv.info._Z23pulscan_recursiveBoxcarPfP6float2lii,"",@"SHT_CUDA_INFO"
	.sectionflags	@""
	.align	4


	//----- nvinfo : EIATTR_CUDA_API_VERSION
	.align		4
        /*0000*/ 	.byte	0x04, 0x37
        /*0002*/ 	.short	(.L_15 - .L_14)
.L_14:
        /*0004*/ 	.word	0x00000082


	//----- nvinfo : EIATTR_KPARAM_INFO
	.align		4
.L_15:
        /*0008*/ 	.byte	0x04, 0x17
        /*000a*/ 	.short	(.L_17 - .L_16)
.L_16:
        /*000c*/ 	.word	0x00000000
        /*0010*/ 	.short	0x0004
        /*0012*/ 	.short	0x001c
        /*0014*/ 	.byte	0x00, 0xf0, 0x11, 0x00


	//----- nvinfo : EIATTR_KPARAM_INFO
	.align		4
.L_17:
        /*0018*/ 	.byte	0x04, 0x17
        /*001a*/ 	.short	(.L_19 - .L_18)
.L_18:
        /*001c*/ 	.word	0x00000000
        /*0020*/ 	.short	0x0003
        /*0022*/ 	.short	0x0018
        /*0024*/ 	.byte	0x00, 0xf0, 0x11, 0x00


	//----- nvinfo : EIATTR_KPARAM_INFO
	.align		4
.L_19:
        /*0028*/ 	.byte	0x04, 0x17
        /*002a*/ 	.short	(.L_21 - .L_20)
.L_20:
        /*002c*/ 	.word	0x00000000
        /*0030*/ 	.short	0x0002
        /*0032*/ 	.short	0x0010
        /*0034*/ 	.byte	0x00, 0xf0, 0x21, 0x00


	//----- nvinfo : EIATTR_KPARAM_INFO
	.align		4
.L_21:
        /*0038*/ 	.byte	0x04, 0x17
        /*003a*/ 	.short	(.L_23 - .L_22)
.L_22:
        /*003c*/ 	.word	0x00000000
        /*0040*/ 	.short	0x0001
        /*0042*/ 	.short	0x0008
        /*0044*/ 	.byte	0x00, 0xf5, 0x21, 0x00


	//----- nvinfo : EIATTR_KPARAM_INFO
	.align		4
.L_23:
        /*0048*/ 	.byte	0x04, 0x17
        /*004a*/ 	.short	(.L_25 - .L_24)
.L_24:
        /*004c*/ 	.word	0x00000000
        /*0050*/ 	.short	0x0000
        /*0052*/ 	.short	0x0000
        /*0054*/ 	.byte	0x00, 0xf5, 0x21, 0x00


	//----- nvinfo : EIATTR_SPARSE_MMA_MASK
	.align		4
.L_25:
        /*0058*/ 	.byte	0x03, 0x50
        /*005a*/ 	.short	0x0000


	//----- nvinfo : EIATTR_MAXREG_COUNT
	.align		4
        /*005c*/ 	.byte	0x03, 0x1b
        /*005e*/ 	.short	0x00ff


	//----- nvinfo : EIATTR_NUM_BARRIERS
	.align		4
        /*0060*/ 	.byte	0x02, 0x4c
        /*0062*/ 	.byte	0x01
	.zero		1


	//----- nvinfo : EIATTR_MERCURY_ISA_VERSION
	.align		4
        /*0064*/ 	.byte	0x03, 0x5f
        /*0066*/ 	.short	0x0101


	//----- nvinfo : EIATTR_VRC_CTA_INIT_COUNT
	.align		4
        /*0068*/ 	.byte	0x02, 0x4a
	.zero		1
	.zero		1


	//----- nvinfo : EIATTR_EXIT_INSTR_OFFSETS
	.align		4
        /*006c*/ 	.byte	0x04, 0x1c
        /*006e*/ 	.short	(.L_27 - .L_26)


	//   ....[0]....
.L_26:
        /*0070*/ 	.word	0x000011d0


	//   ....[1]....
        /*0074*/ 	.word	0x00001250


	//----- nvinfo : EIATTR_CRS_STACK_SIZE
	.align		4
.L_27:
        /*0078*/ 	.byte	0x04, 0x1e
        /*007a*/ 	.short	(.L_29 - .L_28)
.L_28:
        /*007c*/ 	.word	0x00000000


	//----- nvinfo : EIATTR_CBANK_PARAM_SIZE
	.align		4
.L_29:
        /*0080*/ 	.byte	0x03, 0x19
        /*0082*/ 	.short	0x0020


	//----- nvinfo : EIATTR_PARAM_CBANK
	.align		4
        /*0084*/ 	.byte	0x04, 0x0a
        /*0086*/ 	.short	(.L_31 - .L_30)
	.align		4
.L_30:
        /*0088*/ 	.word	index@(.nv.constant0._Z23pulscan_recursiveBoxcarPfP6float2lii)
        /*008c*/ 	.short	0x0380
        /*008e*/ 	.short	0x0020


	//----- nvinfo : EIATTR_SW_WAR
	.align		4
.L_31:
        /*0090*/ 	.byte	0x04, 0x36
        /*0092*/ 	.short	(.L_33 - .L_32)
.L_32:
        /*0094*/ 	.word	0x00000008
.L_33:


//--------------------- .nv.info._Z38pulscan_complexSquaredMagnitudeInPlacePfl --------------------------
	.section	.nv.info._Z38pulscan_complexSquaredMagnitudeInPlacePfl,"",@"SHT_CUDA_INFO"
	.sectionflags	@""
	.align	4


	//----- nvinfo : EIATTR_CUDA_API_VERSION
	.align		4
        /*0000*/ 	.byte	0x04, 0x37
        /*0002*/ 	.short	(.L_35 - .L_34)
.L_34:
        /*0004*/ 	.word	0x00000082


	//----- nvinfo : EIATTR_KPARAM_INFO
	.align		4
.L_35:
        /*0008*/ 	.byte	0x04, 0x17
        /*000a*/ 	.short	(.L_37 - .L_36)
.L_36:
        /*000c*/ 	.word	0x00000000
        /*0010*/ 	.short	0x0001
        /*0012*/ 	.short	0x0008
        /*0014*/ 	.byte	0x00, 0xf0, 0x21, 0x00


	//----- nvinfo : EIATTR_KPARAM_INFO
	.align		4
.L_37:
        /*0018*/ 	.byte	0x04, 0x17
        /*001a*/ 	.short	(.L_39 - .L_38)
.L_38:
        /*001c*/ 	.word	0x00000000
        /*0020*/ 	.short	0x0000
        /*0022*/ 	.short	0x0000
        /*0024*/ 	.byte	0x00, 0xf5, 0x21, 0x00


	//----- nvinfo : EIATTR_SPARSE_MMA_MASK
	.align		4
.L_39:
        /*0028*/ 	.byte	0x03, 0x50
        /*002a*/ 	.short	0x0000


	//----- nvinfo : EIATTR_MAXREG_COUNT
	.align		4
        /*002c*/ 	.byte	0x03, 0x1b
        /*002e*/ 	.short	0x00ff


	//----- nvinfo : EIATTR_NUM_BARRIERS
	.align		4
        /*0030*/ 	.byte	0x02, 0x4c
        /*0032*/ 	.byte	0x01
	.zero		1


	//----- nvinfo : EIATTR_MERCURY_ISA_VERSION
	.align		4
        /*0034*/ 	.byte	0x03, 0x5f
        /*0036*/ 	.short	0x0101


	//----- nvinfo : EIATTR_VRC_CTA_INIT_COUNT
	.align		4
        /*0038*/ 	.byte	0x02, 0x4a
	.zero		1
	.zero		1


	//----- nvinfo : EIATTR_EXIT_INSTR_OFFSETS
	.align		4
        /*003c*/ 	.byte	0x04, 0x1c
        /*003e*/ 	.short	(.L_41 - .L_40)


	//   ....[0]....
.L_40:
        /*0040*/ 	.word	0x000000e0


	//   ....[1]....
        /*0044*/ 	.word	0x00000150


	//----- nvinfo : EIATTR_CBANK_PARAM_SIZE
	.align		4
.L_41:
        /*0048*/ 	.byte	0x03, 0x19
        /*004a*/ 	.short	0x0010


	//----- nvinfo : EIATTR_PARAM_CBANK
	.align		4
        /*004c*/ 	.byte	0x04, 0x0a
        /*004e*/ 	.short	(.L_43 - .L_42)
	.align		4
.L_42:
        /*0050*/ 	.word	index@(.nv.constant0._Z38pulscan_complexSquaredMagnitudeInPlacePfl)
        /*0054*/ 	.short	0x0380
        /*0056*/ 	.short	0x0010


	//----- nvinfo : EIATTR_SW_WAR
	.align		4
.L_43:
        /*0058*/ 	.byte	0x04, 0x36
        /*005a*/ 	.short	(.L_45 - .L_44)
.L_44:
        /*005c*/ 	.word	0x00000008
.L_45:


//--------------------- .nv.callgraph             --------------------------
	.section	.nv.callgraph,"",@"SHT_CUDA_CALLGRAPH"
	.align	4
	.sectionentsize	8
	.align		4
        /*0000*/ 	.word	0x00000000
	.align		4
        /*0004*/ 	.word	0xffffffff
	.align		4
        /*0008*/ 	.word	0x00000000
	.align		4
        /*000c*/ 	.word	0xfffffffe
	.align		4
        /*0010*/ 	.word	0x00000000
	.align		4
        /*0014*/ 	.word	0xfffffffd
	.align		4
        /*0018*/ 	.word	0x00000000
	.align		4
        /*001c*/ 	.word	0xfffffffc


//--------------------- .text._Z23pulscan_recursiveBoxcarPfP6float2lii --------------------------
	.section	.text._Z23pulscan_recursiveBoxcarPfP6float2lii,"ax",@progbits
	.align	128
        .global         _Z23pulscan_recursiveBoxcarPfP6float2lii
        .type           _Z23pulscan_recursiveBoxcarPfP6float2lii,@function
        .size           _Z23pulscan_recursiveBoxcarPfP6float2lii,(.L_x_18 - _Z23pulscan_recursiveBoxcarPfP6float2lii)
        .other          _Z23pulscan_recursiveBoxcarPfP6float2lii,@"STO_CUDA_ENTRY STV_DEFAULT"
_Z23pulscan_recursiveBoxcarPfP6float2lii:
.text._Z23pulscan_recursiveBoxcarPfP6float2lii:
[----:B------:R-:W-:Y:S01]  /*0000*/  LDC R1, c[0x0][0x37c] ;  /* 0x0000df00ff017b82 */ /* 0x000fe20000000800 */
[----:B------:R-:W0:Y:S07]  /*0010*/  S2R R3, SR_TID.X ;  /* 0x0000000000037919 */ /* 0x000e2e0000002100 */
[----:B------:R-:W1:Y:S01]  /*0020*/  LDC R0, c[0x0][0x360] ;  /* 0x0000d800ff007b82 */ /* 0x000e620000000800 */
[----:B------:R-:W1:Y:S01]  /*0030*/  LDCU UR4, c[0x0][0x39c] ;  /* 0x00007380ff0477ac */ /* 0x000e620008000800 */
[----:B------:R-:W-:Y:S01]  /*0040*/  BSSY.RECONVERGENT B0, `(.L_x_0) ;  /* 0x00000ad000007945 */ /* 0x000fe20003800200 */
[----:B------:R-:W2:Y:S05]  /*0050*/  LDCU.64 UR6, c[0x0][0x358] ;  /* 0x00006b00ff0677ac */ /* 0x000eaa0008000a00 */
[----:B------:R-:W3:Y:S01]  /*0060*/  S2UR UR8, SR_CTAID.X ;  /* 0x00000000000879c3 */ /* 0x000ee20000002500 */
[----:B------:R-:W4:Y:S01]  /*0070*/  LDCU.64 UR12, c[0x0][0x390] ;  /* 0x00007200ff0c77ac */ /* 0x000f220008000a00 */
[----:B------:R-:W0:Y:S01]  /*0080*/  LDCU.64 UR14, c[0x0][0x390] ;  /* 0x00007200ff0e77ac */ /* 0x000e220008000a00 */
[----:B-1----:R-:W-:-:S05]  /*0090*/  VIADD R2, R0, UR4 ;  /* 0x0000000400027c36 */ /* 0x002fca0008000000 */
[----:B0-----:R-:W-:-:S13]  /*00a0*/  ISETP.GE.U32.AND P0, PT, R3, R2, PT ;  /* 0x000000020300720c */ /* 0x001fda0003f06070 */
[----:B--234-:R-:W-:Y:S05]  /*00b0*/  @P0 BRA `(.L_x_1) ;  /* 0x0000000800940947 */ /* 0x01cfea0003800000 */
[C---:B------:R-:W-:Y:S01]  /*00c0*/  IADD3 R5, P1, PT, R0.reuse, R3, RZ ;  /* 0x0000000300057210 */ /* 0x040fe20007f3e0ff */
[----:B------:R-:W-:Y:S01]  /*00d0*/  BSSY.RECONVERGENT B1, `(.L_x_2) ;  /* 0x0000025000017945 */ /* 0x000fe20003800200 */
[----:B------:R-:W-:Y:S02]  /*00e0*/  IMAD R8, R0, UR8, RZ ;  /* 0x0000000800087c24 */ /* 0x000fe4000f8e02ff */
[CC--:B------:R-:W-:Y:S01]  /*00f0*/  ISETP.GE.U32.AND P0, PT, R5.reuse, R2.reuse, PT ;  /* 0x000000020500720c */ /* 0x0c0fe20003f06070 */
[----:B------:R-:W-:Y:S01]  /*0100*/  IMAD.X R4, RZ, RZ, RZ, P1 ;  /* 0x000000ffff047224 */ /* 0x000fe200008e06ff */
[----:B------:R-:W-:Y:S01]  /*0110*/  ISETP.GT.U32.AND P1, PT, R5, R2, PT ;  /* 0x000000020500720c */ /* 0x000fe20003f24070 */
[----:B------:R-:W-:-:S03]  /*0120*/  IMAD.MOV.U32 R25, RZ, RZ, RZ ;  /* 0x000000ffff197224 */ /* 0x000fc600078e00ff */
[C---:B------:R-:W-:Y:S02]  /*0130*/  ISETP.GE.U32.AND.EX P0, PT, R4.reuse, RZ, PT, P0 ;  /* 0x000000ff0400720c */ /* 0x040fe40003f06100 */
[C---:B------:R-:W-:Y:S02]  /*0140*/  ISETP.GT.U32.AND.EX P1, PT, R4.reuse, RZ, PT, P1 ;  /* 0x000000ff0400720c */ /* 0x040fe40003f24110 */
[----:B------:R-:W-:Y:S02]  /*0150*/  SEL R6, RZ, 0x1, P0 ;  /* 0x00000001ff067807 */ /* 0x000fe40000000000 */
[----:B------:R-:W-:Y:S02]  /*0160*/  SEL R9, R5, R2, P1 ;  /* 0x0000000205097207 */ /* 0x000fe40000800000 */
[----:B------:R-:W-:Y:S02]  /*0170*/  SEL R7, R4, RZ, P1 ;  /* 0x000000ff04077207 */ /* 0x000fe40000800000 */
[----:B------:R-:W-:-:S04]  /*0180*/  IADD3 R9, P0, P1, R9, -R5, -R6 ;  /* 0x8000000509097210 */ /* 0x000fc8000791e806 */
[----:B------:R-:W-:-:S04]  /*0190*/  IADD3.X R7, PT, PT, R7, -0x1, ~R4, P0, P1 ;  /* 0xffffffff07077810 */ /* 0x000fc800007e2c04 */
[----:B------:R-:W-:-:S13]  /*01a0*/  ISETP.NE.U32.AND P0, PT, R7, RZ, PT ;  /* 0x000000ff0700720c */ /* 0x000fda0003f05070 */
[----:B------:R-:W-:Y:S05]  /*01b0*/  @P0 BRA `(.L_x_3) ;  /* 0x0000000000500947 */ /* 0x000fea0003800000 */
[----:B------:R-:W0:Y:S01]  /*01c0*/  I2F.U32.RP R7, R0 ;  /* 0x0000000000077306 */ /* 0x000e220000209000 */
[----:B------:R-:W-:-:S07]  /*01d0*/  ISETP.NE.U32.AND P2, PT, R0, RZ, PT ;  /* 0x000000ff0000720c */ /* 0x000fce0003f45070 */
[----:B0-----:R-:W0:Y:S02]  /*01e0*/  MUFU.RCP R7, R7 ;  /* 0x0000000700077308 */ /* 0x001e240000001000 */
[----:B0-----:R-:W-:-:S06]  /*01f0*/  VIADD R4, R7, 0xffffffe ;  /* 0x0ffffffe07047836 */ /* 0x001fcc0000000000 */
[----:B------:R0:W1:Y:S02]  /*0200*/  F2I.FTZ.U32.TRUNC.NTZ R5, R4 ;  /* 0x0000000400057305 */ /* 0x000064000021f000 */
[----:B0-----:R-:W-:Y:S02]  /*0210*/  IMAD.MOV.U32 R4, RZ, RZ, RZ ;  /* 0x000000ffff047224 */ /* 0x001fe400078e00ff */
[----:B-1----:R-:W-:-:S04]  /*0220*/  IMAD.MOV R11, RZ, RZ, -R5 ;  /* 0x000000ffff0b7224 */ /* 0x002fc800078e0a05 */
[----:B------:R-:W-:-:S04]  /*0230*/  IMAD R11, R11, R0, RZ ;  /* 0x000000000b0b7224 */ /* 0x000fc800078e02ff */
[----:B------:R-:W-:-:S06]  /*0240*/  IMAD.HI.U32 R10, R5, R11, R4 ;  /* 0x0000000b050a7227 */ /* 0x000fcc00078e0004 */
[----:B------:R-:W-:-:S04]  /*0250*/  IMAD.HI.U32 R4, R10, R9, RZ ;  /* 0x000000090a047227 */ /* 0x000fc800078e00ff */
[----:B------:R-:W-:-:S04]  /*0260*/  IMAD.MOV R5, RZ, RZ, -R4 ;  /* 0x000000ffff057224 */ /* 0x000fc800078e0a04 */
[----:B------:R-:W-:Y:S02]  /*0270*/  IMAD R9, R0, R5, R9 ;  /* 0x0000000500097224 */ /* 0x000fe400078e0209 */
[----:B------:R-:W-:-:S03]  /*0280*/  IMAD.MOV.U32 R5, RZ, RZ, RZ ;  /* 0x000000ffff057224 */ /* 0x000fc600078e00ff */
[----:B------:R-:W-:-:S13]  /*0290*/  ISETP.GE.U32.AND P0, PT, R9, R0, PT ;  /* 0x000000000900720c */ /* 0x000fda0003f06070 */
[----:B------:R-:W-:Y:S02]  /*02a0*/  @P0 IMAD.IADD R9, R9, 0x1, -R0 ;  /* 0x0000000109090824 */ /* 0x000fe400078e0a00 */
[----:B------:R-:W-:-:S03]  /*02b0*/  @P0 VIADD R4, R4, 0x1 ;  /* 0x0000000104040836 */ /* 0x000fc60000000000 */
[----:B------:R-:W-:-:S13]  /*02c0*/  ISETP.GE.U32.AND P1, PT, R9, R0, PT ;  /* 0x000000000900720c */ /* 0x000fda0003f26070 */
[----:B------:R-:W-:Y:S01]  /*02d0*/  @P1 VIADD R4, R4, 0x1 ;  /* 0x0000000104041836 */ /* 0x000fe20000000000 */
[----:B------:R-:W-:Y:S01]  /*02e0*/  @!P2 LOP3.LUT R4, RZ, R0, RZ, 0x33, !PT ;  /* 0x00000000ff04a212 */ /* 0x000fe200078e33ff */
[----:B------:R-:W-:Y:S06]  /*02f0*/  BRA `(.L_x_4) ;  /* 0x0000000000087947 */ /* 0x000fec0003800000 */
.L_x_3:
[----:B------:R-:W-:-:S07]  /*0300*/  MOV R10, 0x320 ;  /* 0x00000320000a7802 */ /* 0x000fce0000000f00 */
[----:B------:R-:W-:Y:S05]  /*0310*/  CALL.REL.NOINC `($__internal_0_$__cuda_sm20_div_u64) ;  /* 0x0000000c00d07944 */ /* 0x000fea0003c00000 */
.L_x_4:
[----:B------:R-:W-:Y:S05]  /*0320*/  BSYNC.RECONVERGENT B1 ;  /* 0x0000000000017941 */ /* 0x000fea0003800200 */
.L_x_2:
[----:B------:R-:W-:Y:S01]  /*0330*/  IADD3 R6, P0, PT, R4, R6, RZ ;  /* 0x0000000604067210 */ /* 0x000fe20007f1e0ff */
[----:B------:R-:W-:Y:S03]  /*0340*/  BSSY.RECONVERGENT B1, `(.L_x_5) ;  /* 0x0000027000017945 */ /* 0x000fe60003800200 */
[C---:B------:R-:W-:Y:S01]  /*0350*/  LOP3.LUT R7, R6.reuse, 0x3, RZ, 0xc0, !PT ;  /* 0x0000000306077812 */ /* 0x040fe200078ec0ff */
[----:B------:R-:W-:Y:S01]  /*0360*/  IMAD.X R4, RZ, RZ, R5, P0 ;  /* 0x000000ffff047224 */ /* 0x000fe200000e0605 */
[----:B------:R-:W-:Y:S02]  /*0370*/  ISETP.GE.U32.AND P0, PT, R6, 0x3, PT ;  /* 0x000000030600780c */ /* 0x000fe40003f06070 */
[----:B------:R-:W-:Y:S02]  /*0380*/  ISETP.NE.U32.AND P1, PT, R7, 0x3, PT ;  /* 0x000000030700780c */ /* 0x000fe40003f25070 */
[----:B------:R-:W-:-:S02]  /*0390*/  ISETP.GE.U32.AND.EX P0, PT, R4, RZ, PT, P0 ;  /* 0x000000ff0400720c */ /* 0x000fc40003f06100 */
[----:B------:R-:W-:-:S13]  /*03a0*/  ISETP.NE.AND.EX P1, PT, RZ, RZ, PT, P1 ;  /* 0x000000ffff00720c */ /* 0x000fda0003f25310 */
[----:B------:R-:W-:Y:S05]  /*03b0*/  @!P1 BRA `(.L_x_6) ;  /* 0x00000000007c9947 */ /* 0x000fea0003800000 */
[----:B------:R-:W0:Y:S01]  /*03c0*/  S2UR UR5, SR_CgaCtaId ;  /* 0x00000000000579c3 */ /* 0x000e220000008800 */
[----:B------:R-:W1:Y:S01]  /*03d0*/  LDCU.64 UR10, c[0x0][0x380] ;  /* 0x00007000ff0a77ac */ /* 0x000e620008000a00 */
[----:B------:R-:W-:Y:S01]  /*03e0*/  IADD3 R5, P1, PT, R8, R3, RZ ;  /* 0x0000000308057210 */ /* 0x000fe20007f3e0ff */
[----:B------:R-:W-:Y:S01]  /*03f0*/  IMAD R7, R0, 0x5, R3 ;  /* 0x0000000500077824 */ /* 0x000fe200078e0203 */
[----:B------:R-:W-:Y:S01]  /*0400*/  UMOV UR4, 0x400 ;  /* 0x0000040000047882 */ /* 0x000fe20000000000 */
[----:B------:R-:W-:Y:S02]  /*0410*/  VIADD R6, R6, 0x1 ;  /* 0x0000000106067836 */ /* 0x000fe40000000000 */
[----:B------:R-:W-:Y:S02]  /*0420*/  IMAD.X R4, RZ, RZ, R25, P1 ;  /* 0x000000ffff047224 */ /* 0x000fe400008e0619 */
[----:B------:R-:W-:Y:S01]  /*0430*/  IMAD.MOV.U32 R9, RZ, RZ, RZ ;  /* 0x000000ffff097224 */ /* 0x000fe200078e00ff */
[----:B------:R-:W-:-:S02]  /*0440*/  LOP3.LUT R6, R6, 0x3, RZ, 0xc0, !PT ;  /* 0x0000000306067812 */ /* 0x000fc400078ec0ff */
[----:B-1----:R-:W-:-:S04]  /*0450*/  LEA R11, P1, R5, UR10, 0x2 ;  /* 0x0000000a050b7c11 */ /* 0x002fc8000f8210ff */
[----:B------:R-:W-:Y:S01]  /*0460*/  LEA.HI.X R5, R5, UR11, R4, 0x2, P1 ;  /* 0x0000000b05057c11 */ /* 0x000fe200088f1404 */
[----:B0-----:R-:W-:-:S06]  /*0470*/  ULEA UR4, UR5, UR4, 0x18 ;  /* 0x0000000405047291 */ /* 0x001fcc000f8ec0ff */
[----:B------:R-:W-:-:S07]  /*0480*/  LEA R7, R7, UR4, 0x2 ;  /* 0x0000000407077c11 */ /* 0x000fce000f8e10ff */
.L_x_7:
[----:B------:R-:W-:-:S04]  /*0490*/  IADD3 R4, P2, PT, R8, R3, RZ ;  /* 0x0000000308047210 */ /* 0x000fc80007f5e0ff */
[----:B------:R-:W-:Y:S01]  /*04a0*/  ISETP.GE.U32.AND P1, PT, R4, UR12, PT ;  /* 0x0000000c04007c0c */ /* 0x000fe2000bf26070 */
[----:B------:R-:W-:-:S05]  /*04b0*/  IMAD.X R4, RZ, RZ, R25, P2 ;  /* 0x000000ffff047224 */ /* 0x000fca00010e0619 */
[----:B------:R-:W-:-:S13]  /*04c0*/  ISETP.GE.AND.EX P1, PT, R4, UR13, PT, P1 ;  /* 0x0000000d04007c0c */ /* 0x000fda000bf26310 */
[----:B------:R-:W-:-:S06]  /*04d0*/  @!P1 IMAD.MOV.U32 R4, RZ, RZ, R11 ;  /* 0x000000ffff049224 */ /* 0x000fcc00078e000b */
[----:B------:R0:W2:Y:S01]  /*04e0*/  @!P1 LDG.E R4, desc[UR6][R4.64] ;  /* 0x0000000604049981 */ /* 0x0000a2000c1e1900 */
[C---:B------:R-:W-:Y:S02]  /*04f0*/  IADD3 R3, P2, PT, R0.reuse, R3, RZ ;  /* 0x0000000300037210 */ /* 0x040fe40007f5e0ff */
[C---:B------:R-:W-:Y:S01]  /*0500*/  LEA R11, P3, R0.reuse, R11, 0x2 ;  /* 0x0000000b000b7211 */ /* 0x040fe200078610ff */
[----:B------:R-:W-:Y:S02]  /*0510*/  @P1 STS [R7], RZ ;  /* 0x000000ff07001388 */ /* 0x000fe40000000800 */
[----:B------:R-:W-:Y:S01]  /*0520*/  IMAD.X R25, RZ, RZ, R25, P2 ;  /* 0x000000ffff197224 */ /* 0x000fe200010e0619 */
[----:B0-----:R-:W-:Y:S01]  /*0530*/  LEA.HI.X R5, R0, R5, RZ, 0x2, P3 ;  /* 0x0000000500057211 */ /* 0x001fe200018f14ff */
[----:B--2---:R0:W-:Y:S01]  /*0540*/  @!P1 STS [R7], R4 ;  /* 0x0000000407009388 */ /* 0x0041e20000000800 */
[----:B------:R-:W-:-:S04]  /*0550*/  IADD3 R6, P1, PT, R6, -0x1, RZ ;  /* 0xffffffff06067810 */ /* 0x000fc80007f3e0ff */
[----:B------:R-:W-:Y:S02]  /*0560*/  IADD3.X R9, PT, PT, R9, -0x1, RZ, P1, !PT ;  /* 0xffffffff09097810 */ /* 0x000fe40000ffe4ff */
[----:B------:R-:W-:Y:S01]  /*0570*/  ISETP.NE.U32.AND P1, PT, R6, RZ, PT ;  /* 0x000000ff0600720c */ /* 0x000fe20003f25070 */
[----:B0-----:R-:W-:-:S03]  /*0580*/  IMAD R7, R0, 0x4, R7 ;  /* 0x0000000400077824 */ /* 0x001fc600078e0207 */
[----:B------:R-:W-:-:S13]  /*0590*/  ISETP.NE.AND.EX P1, PT, R9, RZ, PT, P1 ;  /* 0x000000ff0900720c */ /* 0x000fda0003f25310 */
[----:B------:R-:W-:Y:S05]  /*05a0*/  @P1 BRA `(.L_x_7) ;  /* 0xfffffffc00b81947 */ /* 0x000fea000383ffff */
.L_x_6:
[----:B------:R-:W-:Y:S05]  /*05b0*/  BSYNC.RECONVERGENT B1 ;  /* 0x0000000000017941 */ /* 0x000fea0003800200 */
.L_x_5:
[----:B------:R-:W-:Y:S05]  /*05c0*/  @!P0 BRA `(.L_x_1) ;  /* 0x0000000400508947 */ /* 0x000fea0003800000 */
[----:B------:R-:W0:Y:S01]  /*05d0*/  LDCU.64 UR10, c[0x0][0x380] ;  /* 0x00007000ff0a77ac */ /* 0x000e220008000a00 */
[----:B------:R-:W1:Y:S01]  /*05e0*/  S2UR UR5, SR_CgaCtaId ;  /* 0x00000000000579c3 */ /* 0x000e620000008800 */
[C---:B------:R-:W-:Y:S01]  /*05f0*/  SHF.L.U64.HI R29, R3.reuse, 0x2, R25 ;  /* 0x00000002031d7819 */ /* 0x040fe20000010219 */
[----:B------:R-:W-:Y:S01]  /*0600*/  IMAD.SHL.U32 R28, R3, 0x4, RZ ;  /* 0x00000004031c7824 */ /* 0x000fe200078e00ff */
[----:B------:R-:W-:Y:S01]  /*0610*/  UMOV UR4, 0x400 ;  /* 0x0000040000047882 */ /* 0x000fe20000000000 */
[C---:B------:R-:W-:Y:S02]  /*0620*/  IMAD R6, R0.reuse, UR8, RZ ;  /* 0x0000000800067c24 */ /* 0x040fe4000f8e02ff */
[C---:B------:R-:W-:Y:S01]  /*0630*/  IMAD.WIDE.U32 R10, R0.reuse, 0xc, R28 ;  /* 0x0000000c000a7825 */ /* 0x040fe200078e001c */
[----:B------:R-:W-:-:S03]  /*0640*/  LEA R15, P2, R0, R28, 0x3 ;  /* 0x0000001c000f7211 */ /* 0x000fc600078418ff */
[----:B------:R-:W-:Y:S01]  /*0650*/  IMAD.WIDE.U32 R8, R6, 0x4, RZ ;  /* 0x0000000406087825 */ /* 0x000fe200078e00ff */
[----:B------:R-:W-:-:S03]  /*0660*/  LEA.HI.X R14, R0, R29, RZ, 0x3, P2 ;  /* 0x0000001d000e7211 */ /* 0x000fc600010f1cff */
[----:B------:R-:W-:Y:S02]  /*0670*/  IMAD.MOV.U32 R7, RZ, RZ, RZ ;  /* 0x000000ffff077224 */ /* 0x000fe400078e00ff */
[----:B------:R-:W-:Y:S01]  /*0680*/  IMAD.MOV.U32 R4, RZ, RZ, R8 ;  /* 0x000000ffff047224 */ /* 0x000fe200078e0008 */
[----:B0-----:R-:W-:Y:S01]  /*0690*/  IADD3 R5, P0, PT, R10, UR10, RZ ;  /* 0x0000000a0a057c10 */ /* 0x001fe2000ff1e0ff */
[C-C-:B------:R-:W-:Y:S01]  /*06a0*/  IMAD R22, R0.reuse, 0x14, R28.reuse ;  /* 0x0000001400167824 */ /* 0x140fe200078e021c */
[----:B------:R-:W-:Y:S01]  /*06b0*/  IADD3 R15, P3, PT, R15, UR10, RZ ;  /* 0x0000000a0f0f7c10 */ /* 0x000fe2000ff7e0ff */
[C-C-:B------:R-:W-:Y:S01]  /*06c0*/  IMAD R24, R0.reuse, 0x1c, R28.reuse ;  /* 0x0000001c00187824 */ /* 0x140fe200078e021c */
[----:B------:R-:W-:Y:S01]  /*06d0*/  IADD3.X R8, PT, PT, R11, UR11, R7, P0, !PT ;  /* 0x0000000b0b087c10 */ /* 0x000fe200087fe407 */
[C-C-:B------:R-:W-:Y:S01]  /*06e0*/  IMAD R26, R0.reuse, 0x20, R28.reuse ;  /* 0x00000020001a7824 */ /* 0x140fe200078e021c */
[----:B------:R-:W-:Y:S01]  /*06f0*/  LEA R13, P0, R0, R28, 0x2 ;  /* 0x0000001c000d7211 */ /* 0x000fe200078010ff */
[----:B-1----:R-:W-:Y:S01]  /*0700*/  ULEA UR4, UR5, UR4, 0x18 ;  /* 0x0000000405047291 */ /* 0x002fe2000f8ec0ff */
[----:B------:R-:W-:Y:S01]  /*0710*/  IADD3 R11, P4, PT, R28, UR10, RZ ;  /* 0x0000000a1c0b7c10 */ /* 0x000fe2000ff9e0ff */
[----:B------:R-:W-:Y:S01]  /*0720*/  IMAD R28, R0, 0x18, R28 ;  /* 0x00000018001c7824 */ /* 0x000fe200078e021c */
[----:B------:R-:W-:-:S02]  /*0730*/  IADD3 R13, P1, PT, R13, UR10, RZ ;  /* 0x0000000a0d0d7c10 */ /* 0x000fc4000ff3e0ff */
[----:B------:R-:W-:Y:S01]  /*0740*/  LEA.HI.X R12, R0, R29, RZ, 0x2, P0 ;  /* 0x0000001d000c7211 */ /* 0x000fe200000f14ff */
[----:B------:R-:W-:Y:S01]  /*0750*/  IMAD.U32 R7, RZ, RZ, UR4 ;  /* 0x00000004ff077e24 */ /* 0x000fe2000f8e00ff */
[----:B------:R-:W-:Y:S02]  /*0760*/  IADD3.X R10, PT, PT, R29, UR11, RZ, P4, !PT ;  /* 0x0000000b1d0a7c10 */ /* 0x000fe4000a7fe4ff */
[----:B------:R-:W-:Y:S02]  /*0770*/  IADD3.X R12, PT, PT, R12, UR11, RZ, P1, !PT ;  /* 0x0000000b0c0c7c10 */ /* 0x000fe40008ffe4ff */
[----:B------:R-:W-:-:S07]  /*0780*/  IADD3.X R14, PT, PT, R14, UR11, RZ, P3, !PT ;  /* 0x0000000b0e0e7c10 */ /* 0x000fce0009ffe4ff */
.L_x_8:
[----:B0-----:R-:W-:-:S04]  /*0790*/  IADD3 R16, P1, PT, R6, R3, RZ ;  /* 0x0000000306107210 */ /* 0x001fc80007f3e0ff */
[----:B------:R-:W-:Y:S01]  /*07a0*/  ISETP.GE.U32.AND P0, PT, R16, UR14, PT ;  /* 0x0000000e10007c0c */ /* 0x000fe2000bf06070 */
[----:B------:R-:W-:-:S05]  /*07b0*/  IMAD.X R16, RZ, RZ, R25, P1 ;  /* 0x000000ffff107224 */ /* 0x000fca00008e0619 */
[----:B------:R-:W-:Y:S02]  /*07c0*/  ISETP.GE.AND.EX P0, PT, R16, UR15, PT, P0 ;  /* 0x0000000f10007c0c */ /* 0x000fe4000bf06300 */
[----:B------:R-:W-:-:S11]  /*07d0*/  IADD3 R19, P2, P4, R3, R0, R6 ;  /* 0x0000000003137210 */ /* 0x000fd60007c5e006 */
[----:B------:R-:W-:-:S05]  /*07e0*/  @!P0 IADD3 R16, P1, PT, R4, R11, RZ ;  /* 0x0000000b04108210 */ /* 0x000fca0007f3e0ff */
[----:B------:R-:W-:Y:S01]  /*07f0*/  @!P0 IMAD.X R17, R9, 0x1, R10, P1 ;  /* 0x0000000109118824 */ /* 0x000fe200008e060a */
[----:B------:R-:W-:-:S04]  /*0800*/  LEA R18, P1, R0, R6, 0x1 ;  /* 0x0000000600127211 */ /* 0x000fc800078208ff */
[----:B------:R-:W-:Y:S01]  /*0810*/  LEA.HI.X R20, R0, RZ, RZ, 0x1, P1 ;  /* 0x000000ff00147211 */ /* 0x000fe200008f0cff */
[----:B------:R0:W2:Y:S01]  /*0820*/  @!P0 LDG.E R23, desc[UR6][R16.64] ;  /* 0x0000000610178981 */ /* 0x0000a2000c1e1900 */
[----:B------:R-:W-:Y:S02]  /*0830*/  ISETP.GE.U32.AND P1, PT, R19, UR14, PT ;  /* 0x0000000e13007c0c */ /* 0x000fe4000bf26070 */
[----:B------:R-:W-:Y:S02]  /*0840*/  IADD3.X R19, PT, PT, R25, RZ, RZ, P2, P4 ;  /* 0x000000ff19137210 */ /* 0x000fe400017e84ff */
[----:B------:R-:W-:Y:S02]  /*0850*/  IADD3 R18, P3, PT, R3, R18, RZ ;  /* 0x0000001203127210 */ /* 0x000fe40007f7e0ff */
[----:B------:R-:W-:Y:S02]  /*0860*/  ISETP.GE.AND.EX P1, PT, R19, UR15, PT, P1 ;  /* 0x0000000f13007c0c */ /* 0x000fe4000bf26310 */
[----:B------:R-:W-:Y:S01]  /*0870*/  ISETP.GE.U32.AND P2, PT, R18, UR14, PT ;  /* 0x0000000e12007c0c */ /* 0x000fe2000bf46070 */
[----:B------:R-:W-:Y:S01]  /*0880*/  IMAD.X R18, R25, 0x1, R20, P3 ;  /* 0x0000000119127824 */ /* 0x000fe200018e0614 */
[----:B------:R-:W-:-:S04]  /*0890*/  UMOV UR4, URZ ;  /* 0x000000ff00047c82 */ /* 0x000fc80008000000 */
[----:B------:R-:W-:-:S05]  /*08a0*/  ISETP.GE.AND.EX P2, PT, R18, UR15, PT, P2 ;  /* 0x0000000f12007c0c */ /* 0x000fca000bf46320 */
[----:B0-----:R-:W-:-:S05]  /*08b0*/  @!P1 IADD3 R16, P3, PT, R4, R13, RZ ;  /* 0x0000000d04109210 */ /* 0x001fca0007f7e0ff */
[----:B------:R-:W-:-:S03]  /*08c0*/  @!P1 IMAD.X R17, R9, 0x1, R12, P3 ;  /* 0x0000000109119824 */ /* 0x000fc600018e060c */
[----:B------:R-:W-:Y:S02]  /*08d0*/  @!P2 IADD3 R18, P4, PT, R4, R15, RZ ;  /* 0x0000000f0412a210 */ /* 0x000fe40007f9e0ff */
[----:B------:R0:W3:Y:S03]  /*08e0*/  @!P1 LDG.E R27, desc[UR6][R16.64] ;  /* 0x00000006101b9981 */ /* 0x0000e6000c1e1900 */
[----:B------:R-:W-:-:S05]  /*08f0*/  @!P2 IMAD.X R19, R9, 0x1, R14, P4 ;  /* 0x000000010913a824 */ /* 0x000fca00020e060e */
[----:B------:R1:W4:Y:S01]  /*0900*/  @!P2 LDG.E R18, desc[UR6][R18.64] ;  /* 0x000000061212a981 */ /* 0x000322000c1e1900 */
[----:B0-----:R-:W-:Y:S02]  /*0910*/  IMAD.MOV.U32 R16, RZ, RZ, R6 ;  /* 0x000000ffff107224 */ /* 0x001fe400078e0006 */
[----:B------:R-:W-:Y:S02]  /*0920*/  IMAD.MOV.U32 R17, RZ, RZ, RZ ;  /* 0x000000ffff117224 */ /* 0x000fe400078e00ff */
[----:B------:R-:W-:-:S03]  /*0930*/  IMAD.WIDE.U32 R20, R0, 0x3, R16 ;  /* 0x0000000300147825 */ /* 0x000fc600078e0010 */
[----:B------:R-:W-:-:S04]  /*0940*/  IADD3 R20, P3, PT, R3, R20, RZ ;  /* 0x0000001403147210 */ /* 0x000fc80007f7e0ff */
[----:B------:R-:W-:Y:S02]  /*0950*/  IADD3.X R21, PT, PT, R25, UR4, R21, P3, !PT ;  /* 0x0000000419157c10 */ /* 0x000fe40009ffe415 */
[----:B------:R-:W-:-:S04]  /*0960*/  ISETP.GE.U32.AND P3, PT, R20, UR14, PT ;  /* 0x0000000e14007c0c */ /* 0x000fc8000bf66070 */
[----:B------:R-:W-:-:S13]  /*0970*/  ISETP.GE.AND.EX P3, PT, R21, UR15, PT, P3 ;  /* 0x0000000f15007c0c */ /* 0x000fda000bf66330 */
[----:B------:R-:W-:-:S05]  /*0980*/  @!P3 IADD3 R16, P4, PT, R4, R5, RZ ;  /* 0x000000050410b210 */ /* 0x000fca0007f9e0ff */
[----:B------:R-:W-:-:S05]  /*0990*/  @!P3 IMAD.X R17, R9, 0x1, R8, P4 ;  /* 0x000000010911b824 */ /* 0x000fca00020e0608 */
[----:B------:R-:W5:Y:S01]  /*09a0*/  @!P3 LDG.E R16, desc[UR6][R16.64] ;  /* 0x000000061010b981 */ /* 0x000f62000c1e1900 */
[--C-:B------:R-:W-:Y:S02]  /*09b0*/  IMAD.IADD R29, R22, 0x1, R7.reuse ;  /* 0x00000001161d7824 */ /* 0x100fe400078e0207 */
[--C-:B------:R-:W-:Y:S02]  /*09c0*/  IMAD.IADD R20, R28, 0x1, R7.reuse ;  /* 0x000000011c147824 */ /* 0x100fe400078e0207 */
[--C-:B-1----:R-:W-:Y:S02]  /*09d0*/  IMAD.IADD R19, R24, 0x1, R7.reuse ;  /* 0x0000000118137824 */ /* 0x102fe400078e0207 */
[--C-:B------:R-:W-:Y:S02]  /*09e0*/  IMAD.IADD R21, R26, 0x1, R7.reuse ;  /* 0x000000011a157824 */ /* 0x100fe400078e0207 */
[C---:B------:R-:W-:Y:S01]  /*09f0*/  IMAD R7, R0.reuse, 0x10, R7 ;  /* 0x0000001000077824 */ /* 0x040fe200078e0207 */
[----:B--2---:R0:W-:Y:S04]  /*0a00*/  @!P0 STS [R29], R23 ;  /* 0x000000171d008388 */ /* 0x0041e80000000800 */
[----:B------:R0:W-:Y:S04]  /*0a10*/  @P0 STS [R29], RZ ;  /* 0x000000ff1d000388 */ /* 0x0001e80000000800 */
[----:B------:R0:W-:Y:S04]  /*0a20*/  @P1 STS [R20], RZ ;  /* 0x000000ff14001388 */ /* 0x0001e80000000800 */
[----:B---3--:R0:W-:Y:S01]  /*0a30*/  @!P1 STS [R20], R27 ;  /* 0x0000001b14009388 */ /* 0x0081e20000000800 */
[----:B------:R-:W-:-:S04]  /*0a40*/  IADD3 R3, P0, P1, R0, R3, R0 ;  /* 0x0000000300037210 */ /* 0x000fc8000791e000 */
[----:B------:R-:W-:Y:S01]  /*0a50*/  IADD3.X R25, PT, PT, RZ, R25, RZ, P0, P1 ;  /* 0x00000019ff197210 */ /* 0x000fe200007e24ff */
[----:B------:R0:W-:Y:S01]  /*0a60*/  @P2 STS [R19], RZ ;  /* 0x000000ff13002388 */ /* 0x0001e20000000800 */
[----:B------:R-:W-:-:S03]  /*0a70*/  IADD3 R3, P0, P1, R0, R3, R0 ;  /* 0x0000000300037210 */ /* 0x000fc6000791e000 */
[----:B----4-:R0:W-:Y:S01]  /*0a80*/  @!P2 STS [R19], R18 ;  /* 0x000000121300a388 */ /* 0x0101e20000000800 */
[----:B------:R-:W-:-:S03]  /*0a90*/  IADD3.X R25, PT, PT, RZ, R25, RZ, P0, P1 ;  /* 0x00000019ff197210 */ /* 0x000fc600007e24ff */
[----:B------:R0:W-:Y:S01]  /*0aa0*/  @P3 STS [R21], RZ ;  /* 0x000000ff15003388 */ /* 0x0001e20000000800 */
[----:B------:R-:W-:-:S04]  /*0ab0*/  ISETP.GE.U32.AND P0, PT, R3, R2, PT ;  /* 0x000000020300720c */ /* 0x000fc80003f06070 */
[----:B------:R-:W-:Y:S02]  /*0ac0*/  ISETP.GE.U32.AND.EX P0, PT, R25, RZ, PT, P0 ;  /* 0x000000ff1900720c */ /* 0x000fe40003f06100 */
[----:B------:R-:W-:-:S04]  /*0ad0*/  LEA R4, P1, R0, R4, 0x4 ;  /* 0x0000000400047211 */ /* 0x000fc800078220ff */
[----:B------:R-:W-:Y:S01]  /*0ae0*/  LEA.HI.X R9, R0, R9, RZ, 0x4, P1 ;  /* 0x0000000900097211 */ /* 0x000fe200008f24ff */
[----:B-----5:R0:W-:Y:S06]  /*0af0*/  @!P3 STS [R21], R16 ;  /* 0x000000101500b388 */ /* 0x0201ec0000000800 */
[----:B------:R-:W-:Y:S05]  /*0b00*/  @!P0 BRA `(.L_x_8) ;  /* 0xfffffffc00208947 */ /* 0x000fea000383ffff */
.L_x_1:
[----:B------:R-:W-:Y:S05]  /*0b10*/  BSYNC.RECONVERGENT B0 ;  /* 0x0000000000007941 */ /* 0x000fea0003800200 */
.L_x_0:
[----:B------:R-:W1:Y:S01]  /*0b20*/  S2R R3, SR_CgaCtaId ;  /* 0x0000000000037919 */ /* 0x000e620000008800 */
[----:B------:R-:W-:Y:S01]  /*0b30*/  MOV R2, 0x400 ;  /* 0x0000040000027802 */ /* 0x000fe20000000f00 */
[----:B------:R-:W2:Y:S01]  /*0b40*/  LDCU UR4, c[0x0][0x39c] ;  /* 0x00007380ff0477ac */ /* 0x000ea20008000800 */
[----:B------:R-:W-:Y:S01]  /*0b50*/  IMAD.MOV.U32 R12, RZ, RZ, RZ ;  /* 0x000000ffff0c7224 */ /* 0x000fe200078e00ff */
[----:B------:R-:W3:Y:S01]  /*0b60*/  S2R R5, SR_TID.X ;  /* 0x0000000000057919 */ /* 0x000ee20000002100 */
[----:B--2---:R-:W-:Y:S01]  /*0b70*/  UISETP.GE.AND UP0, UPT, UR4, 0x1, UPT ;  /* 0x000000010400788c */ /* 0x004fe2000bf06270 */
[----:B-1----:R-:W-:Y:S01]  /*0b80*/  LEA R2, R3, R2, 0x18 ;  /* 0x0000000203027211 */ /* 0x002fe200078ec0ff */
[----:B---3--:R-:W-:-:S04]  /*0b90*/  IMAD R3, R0, UR8, R5 ;  /* 0x0000000800037c24 */ /* 0x008fc8000f8e0205 */
[C-C-:B------:R-:W-:Y:S02]  /*0ba0*/  IMAD R9, R0.reuse, 0x8, R2.reuse ;  /* 0x0000000800097824 */ /* 0x140fe400078e0202 */
[C---:B------:R-:W-:Y:S02]  /*0bb0*/  IMAD R7, R5.reuse, 0x8, R2 ;  /* 0x0000000805077824 */ /* 0x040fe400078e0202 */
[----:B------:R-:W-:Y:S02]  /*0bc0*/  IMAD R4, R0, 0x8, R9 ;  /* 0x0000000800047824 */ /* 0x000fe400078e0209 */
[----:B------:R-:W-:Y:S02]  /*0bd0*/  IMAD.MOV.U32 R13, RZ, RZ, R3 ;  /* 0x000000ffff0d7224 */ /* 0x000fe400078e0003 */
[----:B------:R-:W-:Y:S01]  /*0be0*/  IMAD R11, R5, 0x4, R4 ;  /* 0x00000004050b7824 */ /* 0x000fe200078e0204 */
[----:B------:R-:W-:Y:S06]  /*0bf0*/  BAR.SYNC.DEFER_BLOCKING 0x0 ;  /* 0x0000000000007b1d */ /* 0x000fec0000010000 */
[----:B------:R1:W-:Y:S04]  /*0c00*/  STS [R11], RZ ;  /* 0x000000ff0b007388 */ /* 0x0003e80000000800 */
[----:B------:R1:W-:Y:S01]  /*0c10*/  STS.64 [R7], R12 ;  /* 0x0000000c07007388 */ /* 0x0003e20000000a00 */
[----:B------:R-:W-:Y:S05]  /*0c20*/  BRA.U !UP0, `(.L_x_9) ;  /* 0x0000000508007547 */ /* 0x000fea000b800000 */
[----:B------:R-:W-:Y:S02]  /*0c30*/  IMAD R4, R0, 0x4, R4 ;  /* 0x0000000400047824 */ /* 0x000fe400078e0204 */
[----:B------:R-:W-:Y:S02]  /*0c40*/  IMAD.MOV.U32 R6, RZ, RZ, RZ ;  /* 0x000000ffff067224 */ /* 0x000fe400078e00ff */
[----:B------:R-:W-:-:S07]  /*0c50*/  IMAD.MOV.U32 R8, RZ, RZ, RZ ;  /* 0x000000ffff087224 */ /* 0x000fce00078e00ff */
.L_x_15:
[----:B0-----:R-:W2:Y:S01]  /*0c60*/  LDC.64 R14, c[0x0][0x398] ;  /* 0x0000e600ff0e7b82 */ /* 0x001ea20000000a00 */
[----:B0-----:R-:W-:-:S07]  /*0c70*/  IABS R18, R6 ;  /* 0x0000000600127213 */ /* 0x001fce0000000000 */
[----:B------:R-:W-:Y:S01]  /*0c80*/  BAR.SYNC.DEFER_BLOCKING 0x0 ;  /* 0x0000000000007b1d */ /* 0x000fe20000010000 */
[----:B------:R-:W-:Y:S02]  /*0c90*/  ISETP.GE.AND P1, PT, R6, RZ, PT ;  /* 0x000000ff0600720c */ /* 0x000fe40003f26270 */
[----:B-12---:R-:W-:-:S04]  /*0ca0*/  IABS R2, R14 ;  /* 0x0000000e00027213 */ /* 0x006fc80000000000 */
[----:B------:R-:W0:Y:S08]  /*0cb0*/  I2F.RP R10, R2 ;  /* 0x00000002000a7306 */ /* 0x000e300000209400 */
[----:B0-----:R-:W1:Y:S02]  /*0cc0*/  MUFU.RCP R10, R10 ;  /* 0x0000000a000a7308 */ /* 0x001e640000001000 */
[----:B-1----:R-:W-:-:S02]  /*0cd0*/  VIADD R12, R10, 0xffffffe ;  /* 0x0ffffffe0a0c7836 */ /* 0x002fc40000000000 */
[----:B------:R-:W-:Y:S04]  /*0ce0*/  LDS R10, [R11] ;  /* 0x000000000b0a7984 */ /* 0x000fe80000000800 */
[----:B------:R0:W1:Y:S02]  /*0cf0*/  F2I.FTZ.U32.TRUNC.NTZ R13, R12 ;  /* 0x0000000c000d7305 */ /* 0x000064000021f000 */
[----:B0-----:R-:W-:Y:S02]  /*0d00*/  IMAD.MOV.U32 R12, RZ, RZ, RZ ;  /* 0x000000ffff0c7224 */ /* 0x001fe400078e00ff */
[----:B-1----:R-:W-:-:S04]  /*0d10*/  IMAD.MOV R17, RZ, RZ, -R13 ;  /* 0x000000ffff117224 */ /* 0x002fc800078e0a0d */
[----:B------:R-:W-:-:S04]  /*0d20*/  IMAD R17, R17, R2, RZ ;  /* 0x0000000211117224 */ /* 0x000fc800078e02ff */
[----:B------:R-:W-:-:S04]  /*0d30*/  IMAD.HI.U32 R16, R13, R17, R12 ;  /* 0x000000110d107227 */ /* 0x000fc800078e000c */
[----:B------:R-:W-:Y:S02]  /*0d40*/  IMAD.MOV.U32 R17, RZ, RZ, R18 ;  /* 0x000000ffff117224 */ /* 0x000fe400078e0012 */
[----:B------:R-:W-:Y:S02]  /*0d50*/  IMAD.IADD R13, R5, 0x1, R6 ;  /* 0x00000001050d7824 */ /* 0x000fe400078e0206 */
[----:B------:R-:W-:-:S04]  /*0d60*/  IMAD.HI.U32 R16, R16, R17, RZ ;  /* 0x0000001110107227 */ /* 0x000fc800078e00ff */
[----:B------:R-:W-:Y:S02]  /*0d70*/  IMAD.MOV R16, RZ, RZ, -R16 ;  /* 0x000000ffff107224 */ /* 0x000fe400078e0a10 */
[----:B------:R-:W-:Y:S02]  /*0d80*/  IMAD R13, R13, 0x4, R4 ;  /* 0x000000040d0d7824 */ /* 0x000fe400078e0204 */
[----:B------:R-:W-:Y:S02]  /*0d90*/  IMAD R17, R2, R16, R17 ;  /* 0x0000001002117224 */ /* 0x000fe400078e0211 */
[----:B------:R-:W-:Y:S02]  /*0da0*/  VIADD R6, R6, 0x1 ;  /* 0x0000000106067836 */ /* 0x000fe40000000000 */
[----:B------:R-:W0:Y:S01]  /*0db0*/  LDS R13, [R13] ;  /* 0x000000000d0d7984 */ /* 0x000e220000000800 */
[----:B------:R-:W-:-:S13]  /*0dc0*/  ISETP.GT.U32.AND P0, PT, R2, R17, PT ;  /* 0x000000110200720c */ /* 0x000fda0003f04070 */
[----:B------:R-:W-:-:S05]  /*0dd0*/  @!P0 IMAD.IADD R17, R17, 0x1, -R2 ;  /* 0x0000000111118824 */ /* 0x000fca00078e0a02 */
[----:B------:R-:W-:-:S13]  /*0de0*/  ISETP.GT.U32.AND P0, PT, R2, R17, PT ;  /* 0x000000110200720c */ /* 0x000fda0003f04070 */
[----:B------:R-:W-:Y:S01]  /*0df0*/  @!P0 IMAD.IADD R17, R17, 0x1, -R2 ;  /* 0x0000000111118824 */ /* 0x000fe200078e0a02 */
[----:B------:R-:W-:-:S03]  /*0e00*/  ISETP.NE.AND P0, PT, R14, RZ, PT ;  /* 0x000000ff0e00720c */ /* 0x000fc60003f05270 */
[----:B------:R-:W-:Y:S02]  /*0e10*/  @!P1 IMAD.MOV R17, RZ, RZ, -R17 ;  /* 0x000000ffff119224 */ /* 0x000fe400078e0a11 */
[----:B0-----:R-:W-:-:S05]  /*0e20*/  FADD R2, R10, R13 ;  /* 0x0000000d0a027221 */ /* 0x001fca0000000000 */
[----:B------:R0:W-:Y:S03]  /*0e30*/  STS [R11], R2 ;  /* 0x000000020b007388 */ /* 0x0001e60000000800 */
[----:B------:R-:W-:Y:S02]  /*0e40*/  @!P0 LOP3.LUT R17, RZ, R14, RZ, 0x33, !PT ;  /* 0x0000000eff118212 */ /* 0x000fe400078e33ff */
[----:B------:R-:W-:Y:S02]  /*0e50*/  ISETP.NE.AND P0, PT, R6, R15, PT ;  /* 0x0000000f0600720c */ /* 0x000fe40003f05270 */
[----:B------:R-:W-:-:S13]  /*0e60*/  ISETP.NE.AND P1, PT, R17, RZ, PT ;  /* 0x000000ff1100720c */ /* 0x000fda0003f25270 */
[----:B0-----:R-:W-:Y:S05]  /*0e70*/  @P1 BRA `(.L_x_10) ;  /* 0x0000000000681947 */ /* 0x001fea0003800000 */
[----:B------:R0:W-:Y:S01]  /*0e80*/  STS.64 [R7], R2 ;  /* 0x0000000207007388 */ /* 0x0001e20000000a00 */
[----:B------:R-:W-:-:S13]  /*0e90*/  ISETP.GE.U32.AND P1, PT, R0, 0x2, PT ;  /* 0x000000020000780c */ /* 0x000fda0003f26070 */
[----:B0-----:R-:W-:Y:S05]  /*0ea0*/  @!P1 BRA `(.L_x_11) ;  /* 0x00000000003c9947 */ /* 0x001fea0003800000 */
[----:B------:R-:W-:-:S07]  /*0eb0*/  IMAD.MOV.U32 R2, RZ, RZ, R0 ;  /* 0x000000ffff027224 */ /* 0x000fce00078e0000 */
.L_x_14:
[--C-:B------:R-:W-:Y:S01]  /*0ec0*/  IMAD.MOV.U32 R10, RZ, RZ, R2.reuse ;  /* 0x000000ffff0a7224 */ /* 0x100fe200078e0002 */
[----:B------:R-:W-:Y:S01]  /*0ed0*/  SHF.R.U32.HI R2, RZ, 0x1, R2 ;  /* 0x00000001ff027819 */ /* 0x000fe20000011602 */
[----:B------:R-:W-:Y:S03]  /*0ee0*/  BSSY.RECONVERGENT B0, `(.L_x_12) ;  /* 0x0000008000007945 */ /* 0x000fe60003800200 */
[----:B------:R-:W-:-:S13]  /*0ef0*/  ISETP.GE.U32.AND P1, PT, R5, R2, PT ;  /* 0x000000020500720c */ /* 0x000fda0003f26070 */
[----:B0-----:R-:W-:Y:S05]  /*0f00*/  @P1 BRA `(.L_x_13) ;  /* 0x0000000000141947 */ /* 0x001fea0003800000 */
[----:B------:R-:W-:Y:S01]  /*0f10*/  IMAD R12, R2, 0x8, R7 ;  /* 0x00000008020c7824 */ /* 0x000fe200078e0207 */
[----:B------:R-:W-:Y:S04]  /*0f20*/  LDS R13, [R7] ;  /* 0x00000000070d7984 */ /* 0x000fe80000000800 */
[----:B------:R-:W0:Y:S02]  /*0f30*/  LDS.64 R14, [R12] ;  /* 0x000000000c0e7984 */ /* 0x000e240000000a00 */
[----:B0-----:R-:W-:-:S13]  /*0f40*/  FSETP.GEU.AND P1, PT, R13, R14, PT ;  /* 0x0000000e0d00720b */ /* 0x001fda0003f2e000 */
[----:B------:R0:W-:Y:S02]  /*0f50*/  @!P1 STS.64 [R7], R14 ;  /* 0x0000000e07009388 */ /* 0x0001e40000000a00 */
.L_x_13:
[----:B------:R-:W-:Y:S05]  /*0f60*/  BSYNC.RECONVERGENT B0 ;  /* 0x0000000000007941 */ /* 0x000fea0003800200 */
.L_x_12:
[----:B------:R-:W-:Y:S01]  /*0f70*/  BAR.SYNC.DEFER_BLOCKING 0x0 ;  /* 0x0000000000007b1d */ /* 0x000fe20000010000 */
[----:B------:R-:W-:-:S13]  /*0f80*/  ISETP.GT.U32.AND P1, PT, R10, 0x3, PT ;  /* 0x000000030a00780c */ /* 0x000fda0003f24070 */
[----:B------:R-:W-:Y:S05]  /*0f90*/  @P1 BRA `(.L_x_14) ;  /* 0xfffffffc00c81947 */ /* 0x000fea000383ffff */
.L_x_11:
[----:B------:R-:W-:-:S13]  /*0fa0*/  ISETP.NE.AND P1, PT, R5, RZ, PT ;  /* 0x000000ff0500720c */ /* 0x000fda0003f25270 */
[----:B------:R-:W1:Y:S01]  /*0fb0*/  @!P1 S2R R13, SR_CgaCtaId ;  /* 0x00000000000d9919 */ /* 0x000e620000008800 */
[----:B------:R-:W-:-:S04]  /*0fc0*/  @!P1 MOV R2, 0x400 ;  /* 0x0000040000029802 */ /* 0x000fc80000000f00 */
[----:B-1----:R-:W-:Y:S01]  /*0fd0*/  @!P1 LEA R13, R13, R2, 0x18 ;  /* 0x000000020d0d9211 */ /* 0x002fe200078ec0ff */
[C---:B------:R-:W-:Y:S02]  /*0fe0*/  @!P1 IMAD R2, R8.reuse, 0x8, R9 ;  /* 0x0000000808029824 */ /* 0x040fe400078e0209 */
[----:B------:R-:W-:-:S03]  /*0ff0*/  VIADD R8, R8, 0x1 ;  /* 0x0000000108087836 */ /* 0x000fc60000000000 */
[----:B------:R-:W1:Y:S04]  /*1000*/  @!P1 LDS.64 R12, [R13] ;  /* 0x000000000d0c9984 */ /* 0x000e680000000a00 */
[----:B-1----:R1:W-:Y:S02]  /*1010*/  @!P1 STS.64 [R2], R12 ;  /* 0x0000000c02009388 */ /* 0x0023e40000000a00 */
.L_x_10:
[----:B------:R-:W-:Y:S05]  /*1020*/  @P0 BRA `(.L_x_15) ;  /* 0xfffffffc000c0947 */ /* 0x000fea000383ffff */
.L_x_9:
[----:B-1----:R-:W1:Y:S02]  /*1030*/  LDC.64 R2, c[0x0][0x398] ;  /* 0x0000e600ff027b82 */ /* 0x002e640000000a00 */
[-C--:B-1----:R-:W-:Y:S02]  /*1040*/  IABS R11, R2.reuse ;  /* 0x00000002000b7213 */ /* 0x082fe40000000000 */
[----:B------:R-:W-:Y:S02]  /*1050*/  IABS R6, R3 ;  /* 0x0000000300067213 */ /* 0x000fe40000000000 */
[----:B------:R-:W1:Y:S01]  /*1060*/  I2F.RP R10, R11 ;  /* 0x0000000b000a7306 */ /* 0x000e620000209400 */
[----:B------:R-:W-:Y:S01]  /*1070*/  LOP3.LUT R3, R3, R2, RZ, 0x3c, !PT ;  /* 0x0000000203037212 */ /* 0x000fe200078e3cff */
[----:B------:R-:W-:Y:S03]  /*1080*/  BAR.SYNC.DEFER_BLOCKING 0x0 ;  /* 0x0000000000007b1d */ /* 0x000fe60000010000 */
[----:B------:R-:W-:-:S03]  /*1090*/  ISETP.GE.AND P2, PT, R3, RZ, PT ;  /* 0x000000ff0300720c */ /* 0x000fc60003f46270 */
[----:B-1----:R-:W1:Y:S02]  /*10a0*/  MUFU.RCP R10, R10 ;  /* 0x0000000a000a7308 */ /* 0x002e640000001000 */
[----:B-1----:R-:W-:-:S06]  /*10b0*/  VIADD R8, R10, 0xffffffe ;  /* 0x0ffffffe0a087836 */ /* 0x002fcc0000000000 */
[----:B------:R1:W2:Y:S02]  /*10c0*/  F2I.FTZ.U32.TRUNC.NTZ R9, R8 ;  /* 0x0000000800097305 */ /* 0x0002a4000021f000 */
[----:B-1----:R-:W-:Y:S02]  /*10d0*/  IMAD.MOV.U32 R8, RZ, RZ, RZ ;  /* 0x000000ffff087224 */ /* 0x002fe400078e00ff */
[----:B--2---:R-:W-:-:S04]  /*10e0*/  IMAD.MOV R4, RZ, RZ, -R9 ;  /* 0x000000ffff047224 */ /* 0x004fc800078e0a09 */
[----:B------:R-:W-:-:S04]  /*10f0*/  IMAD R13, R4, R11, RZ ;  /* 0x0000000b040d7224 */ /* 0x000fc800078e02ff */
[----:B------:R-:W-:-:S06]  /*1100*/  IMAD.HI.U32 R13, R9, R13, R8 ;  /* 0x0000000d090d7227 */ /* 0x000fcc00078e0008 */
[----:B------:R-:W-:-:S04]  /*1110*/  IMAD.HI.U32 R4, R13, R6, RZ ;  /* 0x000000060d047227 */ /* 0x000fc800078e00ff */
[----:B------:R-:W-:-:S04]  /*1120*/  IMAD.MOV R9, RZ, RZ, -R4 ;  /* 0x000000ffff097224 */ /* 0x000fc800078e0a04 */
[----:B------:R-:W-:-:S05]  /*1130*/  IMAD R6, R11, R9, R6 ;  /* 0x000000090b067224 */ /* 0x000fca00078e0206 */
[----:B------:R-:W-:-:S13]  /*1140*/  ISETP.GT.U32.AND P1, PT, R11, R6, PT ;  /* 0x000000060b00720c */ /* 0x000fda0003f24070 */
[----:B------:R-:W-:Y:S02]  /*1150*/  @!P1 IMAD.IADD R6, R6, 0x1, -R11 ;  /* 0x0000000106069824 */ /* 0x000fe400078e0a0b */
[----:B------:R-:W-:Y:S01]  /*1160*/  @!P1 VIADD R4, R4, 0x1 ;  /* 0x0000000104049836 */ /* 0x000fe20000000000 */
[----:B------:R-:W-:Y:S02]  /*1170*/  ISETP.NE.AND P1, PT, R2, RZ, PT ;  /* 0x000000ff0200720c */ /* 0x000fe40003f25270 */
[----:B------:R-:W-:-:S13]  /*1180*/  ISETP.GE.U32.AND P0, PT, R6, R11, PT ;  /* 0x0000000b0600720c */ /* 0x000fda0003f06070 */
[----:B------:R-:W-:-:S04]  /*1190*/  @P0 VIADD R4, R4, 0x1 ;  /* 0x0000000104040836 */ /* 0x000fc80000000000 */
[----:B------:R-:W-:Y:S01]  /*11a0*/  @!P2 IMAD.MOV R4, RZ, RZ, -R4 ;  /* 0x000000ffff04a224 */ /* 0x000fe200078e0a04 */
[----:B------:R-:W-:-:S04]  /*11b0*/  @!P1 LOP3.LUT R4, RZ, R2, RZ, 0x33, !PT ;  /* 0x00000002ff049212 */ /* 0x000fc800078e33ff */
[----:B------:R-:W-:-:S13]  /*11c0*/  ISETP.GE.U32.AND P0, PT, R5, R4, PT ;  /* 0x000000040500720c */ /* 0x000fda0003f06070 */
[----:B------:R-:W-:Y:S05]  /*11d0*/  @P0 EXIT ;  /* 0x000000000000094d */ /* 0x000fea0003800000 */
[----:B------:R-:W-:Y:S01]  /*11e0*/  IMAD R0, R0, 0x8, R7 ;  /* 0x0000000800007824 */ /* 0x000fe200078e0207 */
[----:B------:R-:W1:Y:S04]  /*11f0*/  LDC R4, c[0x0][0x370] ;  /* 0x0000dc00ff047b82 */ /* 0x000e680000000800 */
[----:B0-----:R-:W0:Y:S04]  /*1200*/  LDS.64 R6, [R0] ;  /* 0x0000000000067984 */ /* 0x001e280000000a00 */
[----:B------:R-:W2:Y:S01]  /*1210*/  LDC.64 R2, c[0x0][0x388] ;  /* 0x0000e200ff027b82 */ /* 0x000ea20000000a00 */
[----:B-1----:R-:W-:-:S04]  /*1220*/  IMAD R5, R5, R4, UR8 ;  /* 0x0000000805057e24 */ /* 0x002fc8000f8e0204 */
[----:B--2---:R-:W-:-:S05]  /*1230*/  IMAD.WIDE.U32 R2, R5, 0x8, R2 ;  /* 0x0000000805027825 */ /* 0x004fca00078e0002 */
[----:B0-----:R-:W-:Y:S01]  /*1240*/  STG.E.64 desc[UR6][R2.64], R6 ;  /* 0x0000000602007986 */ /* 0x001fe2000c101b06 */
[----:B------:R-:W-:Y:S05]  /*1250*/  EXIT ;  /* 0x000000000000794d */ /* 0x000fea0003800000 */
        .weak           $__internal_0_$__cuda_sm20_div_u64
        .type           $__internal_0_$__cuda_sm20_div_u64,@function
        .size           $__internal_0_$__cuda_sm20_div_u64,(.L_x_18 - $__internal_0_$__cuda_sm20_div_u64)
$__internal_0_$__cuda_sm20_div_u64:
[----:B------:R-:W-:Y:S02]  /*1260*/  IMAD.MOV.U32 R14, RZ, RZ, R0 ;  /* 0x000000ffff0e7224 */ /* 0x000fe400078e0000 */
[----:B------:R-:W-:-:S04]  /*1270*/  IMAD.MOV.U32 R15, RZ, RZ, RZ ;  /* 0x000000ffff0f7224 */ /* 0x000fc800078e00ff */
[----:B------:R-:W0:Y:S08]  /*1280*/  I2F.U64.RP R11, R14 ;  /* 0x0000000e000b7312 */ /* 0x000e300000309000 */
[----:B0-----:R-:W0:Y:S02]  /*1290*/  MUFU.RCP R11, R11 ;  /* 0x0000000b000b7308 */ /* 0x001e240000001000 */
[----:B0-----:R-:W-:-:S06]  /*12a0*/  VIADD R4, R11, 0x1ffffffe ;  /* 0x1ffffffe0b047836 */ /* 0x001fcc0000000000 */
[----:B------:R-:W0:Y:S02]  /*12b0*/  F2I.U64.TRUNC R4, R4 ;  /* 0x0000000400047311 */ /* 0x000e24000020d800 */
[----:B0-----:R-:W-:-:S04]  /*12c0*/  IMAD.WIDE.U32 R12, R4, R0, RZ ;  /* 0x00000000040c7225 */ /* 0x001fc800078e00ff */
[----:B------:R-:W-:Y:S01]  /*12d0*/  IMAD R13, R5, R0, R13 ;  /* 0x00000000050d7224 */ /* 0x000fe200078e020d */
[----:B------:R-:W-:-:S05]  /*12e0*/  IADD3 R17, P0, PT, RZ, -R12, RZ ;  /* 0x8000000cff117210 */ /* 0x000fca0007f1e0ff */
[----:B------:R-:W-:-:S04]  /*12f0*/  IMAD.HI.U32 R12, R4, R17, RZ ;  /* 0x00000011040c7227 */ /* 0x000fc800078e00ff */
[----:B------:R-:W-:Y:S02]  /*1300*/  IMAD.X R19, RZ, RZ, ~R13, P0 ;  /* 0x000000ffff137224 */ /* 0x000fe400000e0e0d */
[----:B------:R-:W-:Y:S02]  /*1310*/  IMAD.MOV.U32 R13, RZ, RZ, R4 ;  /* 0x000000ffff0d7224 */ /* 0x000fe400078e0004 */
[-C--:B------:R-:W-:Y:S02]  /*1320*/  IMAD R15, R5, R19.reuse, RZ ;  /* 0x00000013050f7224 */ /* 0x080fe400078e02ff */
[----:B------:R-:W-:-:S04]  /*1330*/  IMAD.WIDE.U32 R12, P0, R4, R19, R12 ;  /* 0x00000013040c7225 */ /* 0x000fc8000780000c */
[----:B------:R-:W-:-:S04]  /*1340*/  IMAD.HI.U32 R11, R5, R19, RZ ;  /* 0x00000013050b7227 */ /* 0x000fc800078e00ff */
[----:B------:R-:W-:-:S04]  /*1350*/  IMAD.HI.U32 R12, P1, R5, R17, R12 ;  /* 0x00000011050c7227 */ /* 0x000fc8000782000c */
[----:B------:R-:W-:Y:S01]  /*1360*/  IMAD.X R11, R11, 0x1, R5, P0 ;  /* 0x000000010b0b7824 */ /* 0x000fe200000e0605 */
[----:B------:R-:W-:-:S04]  /*1370*/  IADD3 R13, P2, PT, R15, R12, RZ ;  /* 0x0000000c0f0d7210 */ /* 0x000fc80007f5e0ff */
[----:B------:R-:W-:Y:S01]  /*1380*/  IADD3.X R11, PT, PT, RZ, RZ, R11, P2, P1 ;  /* 0x000000ffff0b7210 */ /* 0x000fe200017e240b */
[----:B------:R-:W-:-:S03]  /*1390*/  IMAD.WIDE.U32 R4, R13, R0, RZ ;  /* 0x000000000d047225 */ /* 0x000fc600078e00ff */
[----:B------:R-:W-:Y:S01]  /*13a0*/  IADD3 R15, P0, PT, RZ, -R4, RZ ;  /* 0x80000004ff0f7210 */ /* 0x000fe20007f1e0ff */
[----:B------:R-:W-:-:S04]  /*13b0*/  IMAD R4, R11, R0, R5 ;  /* 0x000000000b047224 */ /* 0x000fc800078e0205 */
[----:B------:R-:W-:-:S04]  /*13c0*/  IMAD.HI.U32 R12, R13, R15, RZ ;  /* 0x0000000f0d0c7227 */ /* 0x000fc800078e00ff */
[----:B------:R-:W-:-:S04]  /*13d0*/  IMAD.X R4, RZ, RZ, ~R4, P0 ;  /* 0x000000ffff047224 */ /* 0x000fc800000e0e04 */
[----:B------:R-:W-:-:S04]  /*13e0*/  IMAD.WIDE.U32 R12, P0, R13, R4, R12 ;  /* 0x000000040d0c7225 */ /* 0x000fc8000780000c */
[C---:B------:R-:W-:Y:S02]  /*13f0*/  IMAD R5, R11.reuse, R4, RZ ;  /* 0x000000040b057224 */ /* 0x040fe400078e02ff */
[----:B------:R-:W-:-:S04]  /*1400*/  IMAD.HI.U32 R12, P1, R11, R15, R12 ;  /* 0x0000000f0b0c7227 */ /* 0x000fc8000782000c */
[----:B------:R-:W-:Y:S01]  /*1410*/  IMAD.HI.U32 R4, R11, R4, RZ ;  /* 0x000000040b047227 */ /* 0x000fe200078e00ff */
[----:B------:R-:W-:-:S03]  /*1420*/  IADD3 R12, P2, PT, R5, R12, RZ ;  /* 0x0000000c050c7210 */ /* 0x000fc60007f5e0ff */
[----:B------:R-:W-:Y:S02]  /*1430*/  IMAD.X R11, R4, 0x1, R11, P0 ;  /* 0x00000001040b7824 */ /* 0x000fe400000e060b */
[----:B------:R-:W-:-:S03]  /*1440*/  IMAD.HI.U32 R4, R12, R9, RZ ;  /* 0x000000090c047227 */ /* 0x000fc600078e00ff */
[----:B------:R-:W-:Y:S01]  /*1450*/  IADD3.X R14, PT, PT, RZ, RZ, R11, P2, P1 ;  /* 0x000000ffff0e7210 */ /* 0x000fe200017e240b */
[----:B------:R-:W-:Y:S02]  /*1460*/  IMAD.MOV.U32 R5, RZ, RZ, RZ ;  /* 0x000000ffff057224 */ /* 0x000fe400078e00ff */
[----:B------:R-:W-:-:S04]  /*1470*/  IMAD.WIDE.U32 R4, R12, R7, R4 ;  /* 0x000000070c047225 */ /* 0x000fc800078e0004 */
[C---:B------:R-:W-:Y:S02]  /*1480*/  IMAD R11, R14.reuse, R7, RZ ;  /* 0x000000070e0b7224 */ /* 0x040fe400078e02ff */
[----:B------:R-:W-:-:S04]  /*1490*/  IMAD.HI.U32 R4, P0, R14, R9, R4 ;  /* 0x000000090e047227 */ /* 0x000fc80007800004 */
[----:B------:R-:W-:Y:S01]  /*14a0*/  IMAD.HI.U32 R14, R14, R7, RZ ;  /* 0x000000070e0e7227 */ /* 0x000fe200078e00ff */
[----:B------:R-:W-:-:S03]  /*14b0*/  IADD3 R11, P1, PT, R11, R4, RZ ;  /* 0x000000040b0b7210 */ /* 0x000fc60007f3e0ff */
[----:B------:R-:W-:-:S04]  /*14c0*/  IMAD.X R4, RZ, RZ, R14, P0 ;  /* 0x000000ffff047224 */ /* 0x000fc800000e060e */
[----:B------:R-:W-:Y:S02]  /*14d0*/  IMAD.X R13, RZ, RZ, R4, P1 ;  /* 0x000000ffff0d7224 */ /* 0x000fe400008e0604 */
[----:B------:R-:W-:-:S04]  /*14e0*/  IMAD.WIDE.U32 R4, R11, R0, RZ ;  /* 0x000000000b047225 */ /* 0x000fc800078e00ff */
[-C--:B------:R-:W-:Y:S01]  /*14f0*/  IMAD R12, R13, R0.reuse, R5 ;  /* 0x000000000d0c7224 */ /* 0x080fe200078e0205 */
[----:B------:R-:W-:Y:S02]  /*1500*/  IADD3 R9, P0, PT, -R4, R9, RZ ;  /* 0x0000000904097210 */ /* 0x000fe40007f1e1ff */
[----:B------:R-:W-:Y:S02]  /*1510*/  IADD3 R4, P2, PT, R11, 0x1, RZ ;  /* 0x000000010b047810 */ /* 0x000fe40007f5e0ff */
[----:B------:R-:W-:Y:S01]  /*1520*/  IADD3 R5, P1, PT, -R0, R9, RZ ;  /* 0x0000000900057210 */ /* 0x000fe20007f3e1ff */
[----:B------:R-:W-:Y:S01]  /*1530*/  IMAD.X R14, R7, 0x1, ~R12, P0 ;  /* 0x00000001070e7824 */ /* 0x000fe200000e0e0c */
[----:B------:R-:W-:Y:S01]  /*1540*/  ISETP.GE.U32.AND P0, PT, R9, R0, PT ;  /* 0x000000000900720c */ /* 0x000fe20003f06070 */
[----:B------:R-:W-:-:S03]  /*1550*/  IMAD.X R12, RZ, RZ, R13, P2 ;  /* 0x000000ffff0c7224 */ /* 0x000fc600010e060d */
[C---:B------:R-:W-:Y:S02]  /*1560*/  ISETP.GE.U32.AND.EX P0, PT, R14.reuse, RZ, PT, P0 ;  /* 0x000000ff0e00720c */ /* 0x040fe40003f06100 */
[----:B------:R-:W-:Y:S02]  /*1570*/  IADD3.X R7, PT, PT, R14, -0x1, RZ, P1, !PT ;  /* 0xffffffff0e077810 */ /* 0x000fe40000ffe4ff */
[----:B------:R-:W-:Y:S02]  /*1580*/  SEL R5, R5, R9, P0 ;  /* 0x0000000905057207 */ /* 0x000fe40000000000 */
[----:B------:R-:W-:Y:S02]  /*1590*/  SEL R11, R4, R11, P0 ;  /* 0x0000000b040b7207 */ /* 0x000fe40000000000 */
[----:B------:R-:W-:Y:S02]  /*15a0*/  SEL R7, R7, R14, P0 ;  /* 0x0000000e07077207 */ /* 0x000fe40000000000 */
[----:B------:R-:W-:-:S02]  /*15b0*/  SEL R12, R12, R13, P0 ;  /* 0x0000000d0c0c7207 */ /* 0x000fc40000000000 */
[----:B------:R-:W-:Y:S02]  /*15c0*/  ISETP.GE.U32.AND P0, PT, R5, R0, PT ;  /* 0x000000000500720c */ /* 0x000fe40003f06070 */
[----:B------:R-:W-:Y:S02]  /*15d0*/  IADD3 R4, P2, PT, R11, 0x1, RZ ;  /* 0x000000010b047810 */ /* 0x000fe40007f5e0ff */
[----:B------:R-:W-:Y:S02]  /*15e0*/  ISETP.GE.U32.AND.EX P0, PT, R7, RZ, PT, P0 ;  /* 0x000000ff0700720c */ /* 0x000fe40003f06100 */
[----:B------:R-:W-:Y:S01]  /*15f0*/  ISETP.NE.U32.AND P1, PT, R0, RZ, PT ;  /* 0x000000ff0000720c */ /* 0x000fe20003f25070 */
[----:B------:R-:W-:Y:S01]  /*1600*/  IMAD.X R5, RZ, RZ, R12, P2 ;  /* 0x000000ffff057224 */ /* 0x000fe200010e060c */
[----:B------:R-:W-:Y:S01]  /*1610*/  SEL R4, R4, R11, P0 ;  /* 0x0000000b04047207 */ /* 0x000fe20000000000 */
[----:B------:R-:W-:Y:S01]  /*1620*/  IMAD.MOV.U32 R11, RZ, RZ, 0x0 ;  /* 0x00000000ff0b7424 */ /* 0x000fe200078e00ff */
[----:B------:R-:W-:-:S02]  /*1630*/  ISETP.NE.AND.EX P1, PT, RZ, RZ, PT, P1 ;  /* 0x000000ffff00720c */ /* 0x000fc40003f25310 */
[----:B------:R-:W-:Y:S02]  /*1640*/  SEL R5, R5, R12, P0 ;  /* 0x0000000c05057207 */ /* 0x000fe40000000000 */
[----:B------:R-:W-:Y:S02]  /*1650*/  SEL R4, R4, 0xffffffff, P1 ;  /* 0xffffffff04047807 */ /* 0x000fe40000800000 */
[----:B------:R-:W-:Y:S01]  /*1660*/  SEL R5, R5, 0xffffffff, P1 ;  /* 0xffffffff05057807 */ /* 0x000fe20000800000 */
[----:B------:R-:W-:Y:S06]  /*1670*/  RET.REL.NODEC R10 `(_Z23pulscan_recursiveBoxcarPfP6float2lii) ;  /* 0xffffffe80a607950 */ /* 0x000fec0003c3ffff */
.L_x_16:
[----:B------:R-:W-:-:S00]  /*1680*/  BRA `(.L_x_16) ;  /* 0xfffffffc00fc7947 */ /* 0x000fc0000383ffff */
[----:B------:R-:W-:-:S00]  /*1690*/  NOP ;  /* 0x0000000000007918 */ /* 0x000fc00000000000 */
        /* <DEDUP_REMOVED lines=14> */
.L_x_18:


//--------------------- .text._Z38pulscan_complexSquaredMagnitudeInPlacePfl --------------------------
	.section	.text._Z38pulscan_complexSquaredMagnitudeInPlacePfl,"ax",@progbits
	.align	128
        .global         _Z38pulscan_complexSquaredMagnitudeInPlacePfl
        .type           _Z38pulscan_complexSquaredMagnitudeInPlacePfl,@function
        .size           _Z38pulscan_complexSquaredMagnitudeInPlacePfl,(.L_x_20 - _Z38pulscan_complexSquaredMagnitudeInPlacePfl)
        .other          _Z38pulscan_complexSquaredMagnitudeInPlacePfl,@"STO_CUDA_ENTRY STV_DEFAULT"
_Z38pulscan_complexSquaredMagnitudeInPlacePfl:
.text._Z38pulscan_complexSquaredMagnitudeInPlacePfl:
[----:B------:R-:W-:Y:S01]  /*0000*/  LDC R1, c[0x0][0x37c] ;  /* 0x0000df00ff017b82 */ /* 0x000fe20000000800 */
[----:B------:R-:W0:Y:S07]  /*0010*/  S2R R0, SR_TID.X ;  /* 0x0000000000007919 */ /* 0x000e2e0000002100 */
[----:B------:R-:W0:Y:S01]  /*0020*/  S2UR UR6, SR_CTAID.X ;  /* 0x00000000000679c3 */ /* 0x000e220000002500 */
[----:B------:R-:W1:Y:S07]  /*0030*/  LDCU.64 UR4, c[0x0][0x358] ;  /* 0x00006b00ff0477ac */ /* 0x000e6e0008000a00 */
[----:B------:R-:W0:Y:S08]  /*0040*/  LDC R5, c[0x0][0x360] ;  /* 0x0000d800ff057b82 */ /* 0x000e300000000800 */
[----:B------:R-:W2:Y:S01]  /*0050*/  LDC.64 R2, c[0x0][0x380] ;  /* 0x0000e000ff027b82 */ /* 0x000ea20000000a00 */
[----:B0-----:R-:W-:Y:S01]  /*0060*/  IMAD R5, R5, UR6, R0 ;  /* 0x0000000605057c24 */ /* 0x001fe2000f8e0200 */
[----:B------:R-:W0:Y:S03]  /*0070*/  LDCU.64 UR6, c[0x0][0x388] ;  /* 0x00007100ff0677ac */ /* 0x000e260008000a00 */
[----:B--2---:R-:W-:-:S05]  /*0080*/  IMAD.WIDE.U32 R2, R5, 0x8, R2 ;  /* 0x0000000805027825 */ /* 0x004fca00078e0002 */
[----:B-1----:R1:W5:Y:S04]  /*0090*/  LDG.E R4, desc[UR4][R2.64+0x4] ;  /* 0x0000040402047981 */ /* 0x002368000c1e1900 */
[----:B------:R1:W5:Y:S01]  /*00a0*/  LDG.E R0, desc[UR4][R2.64] ;  /* 0x0000000402007981 */ /* 0x000362000c1e1900 */
[----:B------:R-:W-:Y:S01]  /*00b0*/  BAR.SYNC.DEFER_BLOCKING 0x0 ;  /* 0x0000000000007b1d */ /* 0x000fe20000010000 */
[----:B0-----:R-:W-:-:S04]  /*00c0*/  ISETP.GE.U32.AND P0, PT, R5, UR6, PT ;  /* 0x0000000605007c0c */ /* 0x001fc8000bf06070 */
[----:B------:R-:W-:-:S13]  /*00d0*/  ISETP.GE.AND.EX P0, PT, RZ, UR7, PT, P0 ;  /* 0x00000007ff007c0c */ /* 0x000fda000bf06300 */
[----:B-1----:R-:W-:Y:S05]  /*00e0*/  @P0 EXIT ;  /* 0x000000000000094d */ /* 0x002fea0003800000 */
[----:B------:R-:W-:Y:S02]  /*00f0*/  SHF.R.U32.HI R7, RZ, 0x1e, R5 ;  /* 0x0000001eff077819 */ /* 0x000fe40000011605 */
[----:B------:R-:W-:Y:S01]  /*0100*/  LEA R2, P0, -R5, R2, 0x2 ;  /* 0x0000000205027211 */ /* 0x000fe200078011ff */
[----:B-----5:R-:W-:-:S03]  /*0110*/  FMUL R5, R4, R4 ;  /* 0x0000000404057220 */ /* 0x020fc60000400000 */
[----:B------:R-:W-:Y:S01]  /*0120*/  IADD3.X R3, PT, PT, R3, ~R7, RZ, P0, !PT ;  /* 0x8000000703037210 */ /* 0x000fe200007fe4ff */
[----:B------:R-:W-:-:S05]  /*0130*/  FFMA R5, R0, R0, R5 ;  /* 0x0000000000057223 */ /* 0x000fca0000000005 */
[----:B------:R-:W-:Y:S01]  /*0140*/  STG.E desc[UR4][R2.64], R5 ;  /* 0x0000000502007986 */ /* 0x000fe2000c101904 */
[----:B------:R-:W-:Y:S05]  /*0150*/  EXIT ;  /* 0x000000000000794d */ /* 0x000fea0003800000 */
.L_x_17:
        /* <DEDUP_REMOVED lines=10> */
.L_x_20:


//--------------------- .nv.shared._Z23pulscan_recursiveBoxcarPfP6float2lii --------------------------
	.section	.nv.shared._Z23pulscan_recursiveBoxcarPfP6float2lii,"aw",@nobits
	.sectionflags	@""
	.align	16
	.zero		1024


//--------------------- .nv.shared.reserved.0     --------------------------
	.section	.nv.shared.reserved.0,"aw",@nobits
	.weak		__nv_reservedSMEM_offset_0_alias
	.size		__nv_reservedSMEM_offset_0_alias, 0, 64
	.other		__nv_reservedSMEM_offset_0_alias,@"STO_CUDA_RESERVED_SHARED STV_DEFAULT"
__nv_reservedSMEM_offset_0_alias:
	.zero		0
	.zero		64


//--------------------- .nv.shared._Z38pulscan_complexSquaredMagnitudeInPlacePfl --------------------------
	.section	.nv.shared._Z38pulscan_complexSquaredMagnitudeInPlacePfl,"aw",@nobits
	.sectionflags	@""
	.align	16
	.zero		1024


//--------------------- .nv.constant0._Z23pulscan_recursiveBoxcarPfP6float2lii --------------------------
	.section	.nv.constant0._Z23pulscan_recursiveBoxcarPfP6float2lii,"a",@progbits
	.sectionflags	@""
	.align	4
.nv.constant0._Z23pulscan_recursiveBoxcarPfP6float2lii:
	.zero		928


//--------------------- .nv.constant0._Z38pulscan_complexSquaredMagnitudeInPlacePfl --------------------------
	.section	.nv.constant0._Z38pulscan_complexSquaredMagnitudeInPlacePfl,"a",@progbits
	.sectionflags	@""
	.align	4
.nv.constant0._Z38pulscan_complexSquaredMagnitudeInPlacePfl:
	.zero		912


//--------------------- SYMBOLS --------------------------

	.type		.nv.reservedSmem.offset0,@object
	.size		.nv.reservedSmem.offset0,0x4
	.type		.nv.reservedSmem.cap,@object
	.size		.nv.reservedSmem.cap,0x4
